	.headerflags	@"EF_CUDA_TEXMODE_UNIFIED EF_CUDA_64BIT_ADDRESS EF_CUDA_SM89 EF_CUDA_VIRTUAL_SM(EF_CUDA_SM89)"
	.elftype	@"ET_EXEC"


//--------------------- .nv.info                  --------------------------
	.section	.nv.info,"",@"SHT_CUDA_INFO"
	.align	4


	//----- nvinfo : EIATTR_REGCOUNT
	.align		4
        /*0000*/ 	.byte	0x04, 0x2f
        /*0002*/ 	.short	(.L_2 - .L_1)
	.align		4
.L_1:
        /*0004*/ 	.word	index@(triton__0d1d2d3d4d5d6d78de)
        /*0008*/ 	.word	0x00000028


	//----- nvinfo : EIATTR_MAX_STACK_SIZE
	.align		4
.L_2:
        /*000c*/ 	.byte	0x04, 0x23
        /*000e*/ 	.short	(.L_4 - .L_3)
	.align		4
.L_3:
        /*0010*/ 	.word	index@(triton__0d1d2d3d4d5d6d78de)
        /*0014*/ 	.word	0x00000000


	//----- nvinfo : EIATTR_MIN_STACK_SIZE
	.align		4
.L_4:
        /*0018*/ 	.byte	0x04, 0x12
        /*001a*/ 	.short	(.L_6 - .L_5)
	.align		4
.L_5:
        /*001c*/ 	.word	index@(triton__0d1d2d3d4d5d6d78de)
        /*0020*/ 	.word	0x00000000


	//----- nvinfo : EIATTR_FRAME_SIZE
	.align		4
.L_6:
        /*0024*/ 	.byte	0x04, 0x11
        /*0026*/ 	.short	(.L_8 - .L_7)
	.align		4
.L_7:
        /*0028*/ 	.word	index@(triton__0d1d2d3d4d5d6d78de)
        /*002c*/ 	.word	0x00000000
.L_8:


//--------------------- .nv.info.triton__0d1d2d3d4d5d6d78de --------------------------
	.section	.nv.info.triton__0d1d2d3d4d5d6d78de,"",@"SHT_CUDA_INFO"
	.align	4


	//----- nvinfo : EIATTR_CUDA_API_VERSION
	.align		4
        /*0000*/ 	.byte	0x04, 0x37
        /*0002*/ 	.short	(.L_10 - .L_9)
.L_9:
        /*0004*/ 	.word	0x0000007b


	//----- nvinfo : EIATTR_PARAM_CBANK
	.align		4
.L_10:
        /*0008*/ 	.byte	0x04, 0x0a
        /*000a*/ 	.short	(.L_12 - .L_11)
	.align		4
.L_11:
        /*000c*/ 	.word	index@(.nv.constant0.triton__0d1d2d3d4d5d6d78de)
        /*0010*/ 	.short	0x0160
        /*0012*/ 	.short	0x0040


	//----- nvinfo : EIATTR_CBANK_PARAM_SIZE
	.align		4
.L_12:
        /*0014*/ 	.byte	0x03, 0x19
        /*0016*/ 	.short	0x0040


	//----- nvinfo : EIATTR_KPARAM_INFO
	.align		4
        /*0018*/ 	.byte	0x04, 0x17
        /*001a*/ 	.short	(.L_14 - .L_13)
.L_13:
        /*001c*/ 	.word	0x00000000
        /*0020*/ 	.short	0x0008
        /*0022*/ 	.short	0x003c
        /*0024*/ 	.byte	0x00, 0xf0, 0x11, 0x00


	//----- nvinfo : EIATTR_KPARAM_INFO
	.align		4
.L_14:
        /*0028*/ 	.byte	0x04, 0x17
        /*002a*/ 	.short	(.L_16 - .L_15)
.L_15:
        /*002c*/ 	.word	0x00000000
        /*0030*/ 	.short	0x0007
        /*0032*/ 	.short	0x0038
        /*0034*/ 	.byte	0x00, 0xf0, 0x11, 0x00


	//----- nvinfo : EIATTR_KPARAM_INFO
	.align		4
.L_16:
        /*0038*/ 	.byte	0x04, 0x17
        /*003a*/ 	.short	(.L_18 - .L_17)
.L_17:
        /*003c*/ 	.word	0x00000000
        /*0040*/ 	.short	0x0006
        /*0042*/ 	.short	0x0030
        /*0044*/ 	.byte	0x00, 0xf0, 0x21, 0x00


	//----- nvinfo : EIATTR_KPARAM_INFO
	.align		4
.L_18:
        /*0048*/ 	.byte	0x04, 0x17
        /*004a*/ 	.short	(.L_20 - .L_19)
.L_19:
        /*004c*/ 	.word	0x00000000
        /*0050*/ 	.short	0x0005
        /*0052*/ 	.short	0x0028
        /*0054*/ 	.byte	0x00, 0xf0, 0x21, 0x00


	//----- nvinfo : EIATTR_KPARAM_INFO
	.align		4
.L_20:
        /*0058*/ 	.byte	0x04, 0x17
        /*005a*/ 	.short	(.L_22 - .L_21)
.L_21:
        /*005c*/ 	.word	0x00000000
        /*0060*/ 	.short	0x0004
        /*0062*/ 	.short	0x0020
        /*0064*/ 	.byte	0x00, 0xf0, 0x21, 0x00


	//----- nvinfo : EIATTR_KPARAM_INFO
	.align		4
.L_22:
        /*0068*/ 	.byte	0x04, 0x17
        /*006a*/ 	.short	(.L_24 - .L_23)
.L_23:
        /*006c*/ 	.word	0x00000000
        /*0070*/ 	.short	0x0003
        /*0072*/ 	.short	0x0018
        /*0074*/ 	.byte	0x00, 0xf0, 0x21, 0x00


	//----- nvinfo : EIATTR_KPARAM_INFO
	.align		4
.L_24:
        /*0078*/ 	.byte	0x04, 0x17
        /*007a*/ 	.short	(.L_26 - .L_25)
.L_25:
        /*007c*/ 	.word	0x00000000
        /*0080*/ 	.short	0x0002
        /*0082*/ 	.short	0x0010
        /*0084*/ 	.byte	0x00, 0xf0, 0x21, 0x00


	//----- nvinfo : EIATTR_KPARAM_INFO
	.align		4
.L_26:
        /*0088*/ 	.byte	0x04, 0x17
        /*008a*/ 	.short	(.L_28 - .L_27)
.L_27:
        /*008c*/ 	.word	0x00000000
        /*0090*/ 	.short	0x0001
        /*0092*/ 	.short	0x0008
        /*0094*/ 	.byte	0x00, 0xf0, 0x21, 0x00


	//----- nvinfo : EIATTR_KPARAM_INFO
	.align		4
.L_28:
        /*0098*/ 	.byte	0x04, 0x17
        /*009a*/ 	.short	(.L_30 - .L_29)
.L_29:
        /*009c*/ 	.word	0x00000000
        /*00a0*/ 	.short	0x0000
        /*00a2*/ 	.short	0x0000
        /*00a4*/ 	.byte	0x00, 0xf0, 0x21, 0x00


	//----- nvinfo : EIATTR_MAXREG_COUNT
	.align		4
.L_30:
        /*00a8*/ 	.byte	0x03, 0x1b
        /*00aa*/ 	.short	0x00ff


	//----- nvinfo : EIATTR_COOP_GROUP_MASK_REGIDS
	.align		4
        /*00ac*/ 	.byte	0x04, 0x29
        /*00ae*/ 	.short	(.L_32 - .L_31)


	//   ....[0]....
.L_31:
        /*00b0*/ 	.word	0xffffffff


	//   ....[1]....
        /*00b4*/ 	.word	0xffffffff


	//   ....[2]....
        /*00b8*/ 	.word	0xffffffff


	//   ....[3]....
        /*00bc*/ 	.word	0xffffffff


	//   ....[4]....
        /*00c0*/ 	.word	0xffffffff


	//   ....[5]....
        /*00c4*/ 	.word	0xffffffff


	//   ....[6]....
        /*00c8*/ 	.word	0xffffffff


	//   ....[7]....
        /*00cc*/ 	.word	0xffffffff


	//   ....[8]....
        /*00d0*/ 	.word	0xffffffff


	//   ....[9]....
        /*00d4*/ 	.word	0xffffffff


	//   ....[10]....
        /*00d8*/ 	.word	0xffffffff


	//   ....[11]....
        /*00dc*/ 	.word	0xffffffff


	//   ....[12]....
        /*00e0*/ 	.word	0xffffffff


	//   ....[13]....
        /*00e4*/ 	.word	0xffffffff


	//   ....[14]....
        /*00e8*/ 	.word	0xffffffff


	//   ....[15]....
        /*00ec*/ 	.word	0xffffffff


	//----- nvinfo : EIATTR_COOP_GROUP_INSTR_OFFSETS
	.align		4
.L_32:
        /*00f0*/ 	.byte	0x04, 0x28
        /*00f2*/ 	.short	(.L_34 - .L_33)


	//   ....[0]....
.L_33:
        /*00f4*/ 	.word	0x00000660


	//   ....[1]....
        /*00f8*/ 	.word	0x00000680


	//   ....[2]....
        /*00fc*/ 	.word	0x000006a0


	//   ....[3]....
        /*0100*/ 	.word	0x000006c0


	//   ....[4]....
        /*0104*/ 	.word	0x000006e0


	//   ....[5]....
        /*0108*/ 	.word	0x00000750


	//   ....[6]....
        /*010c*/ 	.word	0x00000770


	//   ....[7]....
        /*0110*/ 	.word	0x000007a0


	//   ....[8]....
        /*0114*/ 	.word	0x000014a0


	//   ....[9]....
        /*0118*/ 	.word	0x000014c0


	//   ....[10]....
        /*011c*/ 	.word	0x000014e0


	//   ....[11]....
        /*0120*/ 	.word	0x00001500


	//   ....[12]....
        /*0124*/ 	.word	0x00001530


	//   ....[13]....
        /*0128*/ 	.word	0x000015a0


	//   ....[14]....
        /*012c*/ 	.word	0x000015c0


	//   ....[15]....
        /*0130*/ 	.word	0x000015e0


	//----- nvinfo : EIATTR_EXIT_INSTR_OFFSETS
	.align		4
.L_34:
        /*0134*/ 	.byte	0x04, 0x1c
        /*0136*/ 	.short	(.L_36 - .L_35)


	//   ....[0]....
.L_35:
        /*0138*/ 	.word	0x00001fb0


	//----- nvinfo : EIATTR_MAX_THREADS
	.align		4
.L_36:
        /*013c*/ 	.byte	0x04, 0x05
        /*013e*/ 	.short	(.L_38 - .L_37)
.L_37:
        /*0140*/ 	.word	0x00000100
        /*0144*/ 	.word	0x00000001
        /*0148*/ 	.word	0x00000001
.L_38:


//--------------------- .nv.rel.action            --------------------------
	.section	.nv.rel.action,"",@"SHT_CUDA_RELOCINFO"
	.align	8
	.sectionentsize	8
        /*0000*/ 	.byte	0x73, 0x00, 0x00, 0x00, 0x00, 0x00, 0x00, 0x00, 0x00, 0x00, 0x00, 0x11, 0x25, 0x00, 0x05, 0x36


//--------------------- .nv.constant0.triton__0d1d2d3d4d5d6d78de --------------------------
	.section	.nv.constant0.triton__0d1d2d3d4d5d6d78de,"a",@progbits
	.align	4
.nv.constant0.triton__0d1d2d3d4d5d6d78de:
	.zero		416


//--------------------- .text.triton__0d1d2d3d4d5d6d78de --------------------------
	.section	.text.triton__0d1d2d3d4d5d6d78de,"ax",@progbits
	.sectionflags	@"SHF_BARRIERS=1"
	.sectioninfo	@"SHI_REGISTERS=40"
	.align	128
        .global         triton__0d1d2d3d4d5d6d78de
        .type           triton__0d1d2d3d4d5d6d78de,@function
        .size           triton__0d1d2d3d4d5d6d78de,(.L_x_2 - triton__0d1d2d3d4d5d6d78de)
        .other          triton__0d1d2d3d4d5d6d78de,@"STO_CUDA_ENTRY STV_DEFAULT"
triton__0d1d2d3d4d5d6d78de:
.text.triton__0d1d2d3d4d5d6d78de:
[----:B------:R-:W-:-:S02]  /*0000*/  MOV R1, c[0x0][0x28] ;  /* 0x00000a0000017a02 */ /* 0x000fc40000000f00 */
[----:B------:R-:W0:Y:S01]  /*0010*/  S2R R14, SR_TID.X ;  /* 0x00000000000e7919 */ /* 0x000e220000002100 */
[----:B------:R-:W-:Y:S01]  /*0020*/  MOV R17, 0x2 ;  /* 0x0000000200117802 */ /* 0x000fe20000000f00 */
[----:B------:R-:W-:Y:S01]  /*0030*/  CS2R R4, SRZ ;  /* 0x0000000000047805 */ /* 0x000fe2000001ff00 */
[----:B------:R-:W-:Y:S01]  /*0040*/  CS2R R6, SRZ ;  /* 0x0000000000067805 */ /* 0x000fe2000001ff00 */
[----:B------:R-:W1:Y:S01]  /*0050*/  S2R R2, SR_CTAID.X ;  /* 0x0000000000027919 */ /* 0x000e620000002500 */
[----:B------:R-:W-:Y:S01]  /*0060*/  CS2R R8, SRZ ;  /* 0x0000000000087805 */ /* 0x000fe2000001ff00 */
[----:B------:R-:W-:Y:S01]  /*0070*/  CS2R R10, SRZ ;  /* 0x00000000000a7805 */ /* 0x000fe2000001ff00 */
[----:B------:R-:W-:Y:S01]  /*0080*/  ULDC.64 UR4, c[0x0][0x118] ;  /* 0x0000460000047ab9 */ /* 0x000fe20000000a00 */
[----:B0-----:R-:W-:-:S04]  /*0090*/  LOP3.LUT R18, R14, 0xff, RZ, 0xc0, !PT ;  /* 0x000000ff0e127812 */ /* 0x001fc800078ec0ff */
[----:B------:R-:W-:Y:S02]  /*00a0*/  SHF.L.U32 R3, R18, 0x3, RZ ;  /* 0x0000000312037819 */ /* 0x000fe400000006ff */
[----:B-1----:R-:W-:Y:S02]  /*00b0*/  ISETP.GE.AND P4, PT, R2, 0x4, PT ;  /* 0x000000040200780c */ /* 0x002fe40003f86270 */
[----:B------:R-:W-:-:S04]  /*00c0*/  IADD3 R0, R3, 0x800, RZ ;  /* 0x0000080003007810 */ /* 0x000fc80007ffe0ff */
[----:B------:R-:W-:Y:S01]  /*00d0*/  ISETP.GE.U32.AND P5, PT, R0, 0x900, PT ;  /* 0x000009000000780c */ /* 0x000fe20003fa6070 */
[----:B------:R-:W-:-:S03]  /*00e0*/  IMAD R0, R2, 0x900, R3 ;  /* 0x0000090002007824 */ /* 0x000fc600078e0203 */
[----:B------:R-:W-:Y:S01]  /*00f0*/  ISETP.LT.AND P3, PT, R2, 0x4, !P5 ;  /* 0x000000040200780c */ /* 0x000fe20006f61270 */
[C---:B------:R-:W-:Y:S01]  /*0100*/  IMAD.WIDE R12, R0.reuse, R17, c[0x0][0x170] ;  /* 0x00005c00000c7625 */ /* 0x040fe200078e0211 */
[----:B------:R-:W-:-:S04]  /*0110*/  IADD3 R16, R0, 0x800, RZ ;  /* 0x0000080000107810 */ /* 0x000fc80007ffe0ff */
[----:B------:R-:W2:Y:S01]  /*0120*/  @!P4 LDG.E.EL.128 R8, [R12.64] ;  /* 0x000000040c08c981 */ /* 0x000ea2000c2e1d00 */
[----:B------:R-:W-:-:S06]  /*0130*/  IMAD.WIDE R16, R16, R17, c[0x0][0x170] ;  /* 0x00005c0010107625 */ /* 0x000fcc00078e0211 */
[----:B------:R-:W3:Y:S01]  /*0140*/  @P3 LDG.E.EL.128 R4, [R16.64] ;  /* 0x0000000410043981 */ /* 0x000ee2000c2e1d00 */
[C---:B------:R-:W-:Y:S02]  /*0150*/  LOP3.LUT P2, RZ, R14.reuse, 0x1f, RZ, 0xc0, !PT ;  /* 0x0000001f0eff7812 */ /* 0x040fe4000784c0ff */
[----:B------:R-:W-:Y:S02]  /*0160*/  ISETP.GE.AND P1, PT, R14, 0x8, PT ;  /* 0x000000080e00780c */ /* 0x000fe40003f26270 */
[----:B--2---:R-:W-:Y:S02]  /*0170*/  SEL R8, R8, RZ, !P4 ;  /* 0x000000ff08087207 */ /* 0x004fe40006000000 */
[----:B---3--:R-:W-:Y:S02]  /*0180*/  SEL R19, R4, RZ, P3 ;  /* 0x000000ff04137207 */ /* 0x008fe40001800000 */
[----:B------:R-:W-:Y:S02]  /*0190*/  PRMT R4, R8, 0x7632, R4 ;  /* 0x0000763208047816 */ /* 0x000fe40000000004 */
[----:B------:R-:W-:-:S02]  /*01a0*/  PRMT R20, R19, 0x7632, R20 ;  /* 0x0000763213147816 */ /* 0x000fc40000000014 */
[----:B------:R-:W-:Y:S02]  /*01b0*/  SHF.L.U32 R8, R8, 0x10, RZ ;  /* 0x0000001008087819 */ /* 0x000fe400000006ff */
[----:B------:R-:W-:Y:S02]  /*01c0*/  SHF.L.U32 R19, R19, 0x10, RZ ;  /* 0x0000001013137819 */ /* 0x000fe400000006ff */
[----:B------:R-:W-:Y:S01]  /*01d0*/  SHF.L.U32 R4, R4, 0x10, RZ ;  /* 0x0000001004047819 */ /* 0x000fe200000006ff */
[----:B------:R-:W-:Y:S01]  /*01e0*/  FMUL R8, R8, R8 ;  /* 0x0000000808087220 */ /* 0x000fe20000400000 */
[----:B------:R-:W-:Y:S01]  /*01f0*/  SHF.L.U32 R20, R20, 0x10, RZ ;  /* 0x0000001014147819 */ /* 0x000fe200000006ff */
[----:B------:R-:W-:Y:S02]  /*0200*/  FMUL R19, R19, R19 ;  /* 0x0000001313137220 */ /* 0x000fe40000400000 */
[----:B------:R-:W-:Y:S01]  /*0210*/  FMUL R4, R4, R4 ;  /* 0x0000000404047220 */ /* 0x000fe20000400000 */
[----:B------:R-:W-:Y:S01]  /*0220*/  FSEL R8, R8, RZ, !P4 ;  /* 0x000000ff08087208 */ /* 0x000fe20006000000 */
[----:B------:R-:W-:Y:S01]  /*0230*/  FMUL R20, R20, R20 ;  /* 0x0000001414147220 */ /* 0x000fe20000400000 */
[----:B------:R-:W-:-:S02]  /*0240*/  FSEL R19, R19, -RZ, P3 ;  /* 0x800000ff13137208 */ /* 0x000fc40001800000 */
[----:B------:R-:W-:Y:S02]  /*0250*/  FSEL R17, R4, RZ, !P4 ;  /* 0x000000ff04117208 */ /* 0x000fe40006000000 */
[----:B------:R-:W-:Y:S01]  /*0260*/  FSEL R20, R20, -RZ, P3 ;  /* 0x800000ff14147208 */ /* 0x000fe20001800000 */
[----:B------:R-:W-:Y:S01]  /*0270*/  FADD R4, R8, R19 ;  /* 0x0000001308047221 */ /* 0x000fe20000000000 */
[----:B------:R-:W-:Y:S02]  /*0280*/  SEL R8, R9, RZ, !P4 ;  /* 0x000000ff09087207 */ /* 0x000fe40006000000 */
[----:B------:R-:W-:Y:S01]  /*0290*/  SEL R16, R5, RZ, P3 ;  /* 0x000000ff05107207 */ /* 0x000fe20001800000 */
[----:B------:R-:W-:Y:S01]  /*02a0*/  FADD R9, R17, R20 ;  /* 0x0000001411097221 */ /* 0x000fe20000000000 */
[C---:B------:R-:W-:Y:S02]  /*02b0*/  SHF.L.U32 R5, R8.reuse, 0x10, RZ ;  /* 0x0000001008057819 */ /* 0x040fe400000006ff */
[----:B------:R-:W-:-:S02]  /*02c0*/  PRMT R8, R8, 0x7632, R8 ;  /* 0x0000763208087816 */ /* 0x000fc40000000008 */
[C---:B------:R-:W-:Y:S02]  /*02d0*/  PRMT R17, R16.reuse, 0x7632, R17 ;  /* 0x0000763210117816 */ /* 0x040fe40000000011 */
[----:B------:R-:W-:Y:S02]  /*02e0*/  SHF.L.U32 R19, R16, 0x10, RZ ;  /* 0x0000001010137819 */ /* 0x000fe400000006ff */
[----:B------:R-:W-:Y:S02]  /*02f0*/  SEL R10, R10, RZ, !P4 ;  /* 0x000000ff0a0a7207 */ /* 0x000fe40006000000 */
[----:B------:R-:W-:Y:S02]  /*0300*/  SEL R6, R6, RZ, P3 ;  /* 0x000000ff06067207 */ /* 0x000fe40001800000 */
[----:B------:R-:W-:Y:S02]  /*0310*/  SHF.L.U32 R8, R8, 0x10, RZ ;  /* 0x0000001008087819 */ /* 0x000fe400000006ff */
[----:B------:R-:W-:Y:S01]  /*0320*/  SHF.L.U32 R17, R17, 0x10, RZ ;  /* 0x0000001011117819 */ /* 0x000fe200000006ff */
[----:B------:R-:W-:Y:S01]  /*0330*/  FMUL R5, R5, R5 ;  /* 0x0000000505057220 */ /* 0x000fe20000400000 */
[----:B------:R-:W-:Y:S01]  /*0340*/  FMUL R20, R19, R19 ;  /* 0x0000001313147220 */ /* 0x000fe20000400000 */
[----:B------:R-:W-:-:S02]  /*0350*/  SHF.L.U32 R16, R10, 0x10, RZ ;  /* 0x000000100a107819 */ /* 0x000fc400000006ff */
[----:B------:R-:W-:Y:S01]  /*0360*/  SHF.L.U32 R19, R6, 0x10, RZ ;  /* 0x0000001006137819 */ /* 0x000fe200000006ff */
[----:B------:R-:W-:Y:S01]  /*0370*/  FMUL R8, R8, R8 ;  /* 0x0000000808087220 */ /* 0x000fe20000400000 */
[----:B------:R-:W-:Y:S01]  /*0380*/  FMUL R17, R17, R17 ;  /* 0x0000001111117220 */ /* 0x000fe20000400000 */
[----:B------:R-:W-:Y:S01]  /*0390*/  FSEL R5, R5, RZ, !P4 ;  /* 0x000000ff05057208 */ /* 0x000fe20006000000 */
[----:B------:R-:W-:Y:S01]  /*03a0*/  FMUL R16, R16, R16 ;  /* 0x0000001010107220 */ /* 0x000fe20000400000 */
[----:B------:R-:W-:Y:S01]  /*03b0*/  FSEL R20, R20, -RZ, P3 ;  /* 0x800000ff14147208 */ /* 0x000fe20001800000 */
[----:B------:R-:W-:Y:S01]  /*03c0*/  FMUL R19, R19, R19 ;  /* 0x0000001313137220 */ /* 0x000fe20000400000 */
[----:B------:R-:W-:Y:S02]  /*03d0*/  FSEL R8, R8, RZ, !P4 ;  /* 0x000000ff08087208 */ /* 0x000fe40006000000 */
[----:B------:R-:W-:Y:S01]  /*03e0*/  FSEL R17, R17, -RZ, P3 ;  /* 0x800000ff11117208 */ /* 0x000fe20001800000 */
[----:B------:R-:W-:Y:S01]  /*03f0*/  FADD R20, R5, R20 ;  /* 0x0000001405147221 */ /* 0x000fe20000000000 */
[----:B------:R-:W-:Y:S01]  /*0400*/  FADD R9, R4, R9 ;  /* 0x0000000904097221 */ /* 0x000fe20000000000 */
[----:B------:R-:W-:-:S02]  /*0410*/  PRMT R10, R10, 0x7632, R10 ;  /* 0x000076320a0a7816 */ /* 0x000fc4000000000a */
[----:B------:R-:W-:Y:S02]  /*0420*/  PRMT R6, R6, 0x7632, R6 ;  /* 0x0000763206067816 */ /* 0x000fe40000000006 */
[----:B------:R-:W-:Y:S02]  /*0430*/  FSEL R5, R16, RZ, !P4 ;  /* 0x000000ff10057208 */ /* 0x000fe40006000000 */
[----:B------:R-:W-:Y:S01]  /*0440*/  FSEL R4, R19, -RZ, P3 ;  /* 0x800000ff13047208 */ /* 0x000fe20001800000 */
[----:B------:R-:W-:Y:S01]  /*0450*/  FADD R17, R8, R17 ;  /* 0x0000001108117221 */ /* 0x000fe20000000000 */
[----:B------:R-:W-:Y:S02]  /*0460*/  SEL R7, R7, RZ, P3 ;  /* 0x000000ff07077207 */ /* 0x000fe40001800000 */
[----:B------:R-:W-:Y:S02]  /*0470*/  SEL R11, R11, RZ, !P4 ;  /* 0x000000ff0b0b7207 */ /* 0x000fe40006000000 */
[----:B------:R-:W-:-:S02]  /*0480*/  SHF.L.U32 R10, R10, 0x10, RZ ;  /* 0x000000100a0a7819 */ /* 0x000fc400000006ff */
[----:B------:R-:W-:Y:S01]  /*0490*/  SHF.L.U32 R8, R6, 0x10, RZ ;  /* 0x0000001006087819 */ /* 0x000fe200000006ff */
[----:B------:R-:W-:Y:S01]  /*04a0*/  FADD R4, R5, R4 ;  /* 0x0000000405047221 */ /* 0x000fe20000000000 */
[----:B------:R-:W-:Y:S02]  /*04b0*/  PRMT R5, R11, 0x7632, R5 ;  /* 0x000076320b057816 */ /* 0x000fe40000000005 */
[----:B------:R-:W-:Y:S01]  /*04c0*/  PRMT R6, R7, 0x7632, R6 ;  /* 0x0000763207067816 */ /* 0x000fe20000000006 */
[----:B------:R-:W-:Y:S01]  /*04d0*/  FMUL R10, R10, R10 ;  /* 0x0000000a0a0a7220 */ /* 0x000fe20000400000 */
[----:B------:R-:W-:Y:S01]  /*04e0*/  SHF.L.U32 R11, R11, 0x10, RZ ;  /* 0x000000100b0b7819 */ /* 0x000fe200000006ff */
[----:B------:R-:W-:Y:S01]  /*04f0*/  FMUL R8, R8, R8 ;  /* 0x0000000808087220 */ /* 0x000fe20000400000 */
[----:B------:R-:W-:Y:S01]  /*0500*/  SHF.L.U32 R7, R7, 0x10, RZ ;  /* 0x0000001007077819 */ /* 0x000fe200000006ff */
[----:B------:R-:W-:Y:S01]  /*0510*/  FADD R20, R20, R9 ;  /* 0x0000000914147221 */ /* 0x000fe20000000000 */
[----:B------:R-:W-:Y:S01]  /*0520*/  SHF.L.U32 R5, R5, 0x10, RZ ;  /* 0x0000001005057819 */ /* 0x000fe200000006ff */
[----:B------:R-:W-:Y:S01]  /*0530*/  FMUL R11, R11, R11 ;  /* 0x0000000b0b0b7220 */ /* 0x000fe20000400000 */
[----:B------:R-:W-:Y:S01]  /*0540*/  SHF.L.U32 R6, R6, 0x10, RZ ;  /* 0x0000001006067819 */ /* 0x000fe200000006ff */
[----:B------:R-:W-:Y:S01]  /*0550*/  FMUL R7, R7, R7 ;  /* 0x0000000707077220 */ /* 0x000fe20000400000 */
[----:B------:R-:W-:Y:S01]  /*0560*/  FSEL R9, R10, RZ, !P4 ;  /* 0x000000ff0a097208 */ /* 0x000fe20006000000 */
[----:B------:R-:W-:Y:S01]  /*0570*/  FADD R17, R17, R20 ;  /* 0x0000001411117221 */ /* 0x000fe20000000000 */
[----:B------:R-:W-:Y:S01]  /*0580*/  FSEL R8, R8, -RZ, P3 ;  /* 0x800000ff08087208 */ /* 0x000fe20001800000 */
[----:B------:R-:W-:Y:S01]  /*0590*/  FMUL R5, R5, R5 ;  /* 0x0000000505057220 */ /* 0x000fe20000400000 */
[----:B------:R-:W-:Y:S01]  /*05a0*/  FMUL R6, R6, R6 ;  /* 0x0000000606067220 */ /* 0x000fe20000400000 */
[----:B------:R-:W-:Y:S01]  /*05b0*/  FSEL R10, R11, RZ, !P4 ;  /* 0x000000ff0b0a7208 */ /* 0x000fe20006000000 */
[----:B------:R-:W-:Y:S01]  /*05c0*/  FADD R17, R4, R17 ;  /* 0x0000001104117221 */ /* 0x000fe20000000000 */
[----:B------:R-:W-:Y:S01]  /*05d0*/  FSEL R7, R7, -RZ, P3 ;  /* 0x800000ff07077208 */ /* 0x000fe20001800000 */
[----:B------:R-:W-:Y:S01]  /*05e0*/  FADD R8, R9, R8 ;  /* 0x0000000809087221 */ /* 0x000fe20000000000 */
[----:B------:R-:W-:-:S02]  /*05f0*/  FSEL R5, R5, RZ, !P4 ;  /* 0x000000ff05057208 */ /* 0x000fc40006000000 */
[----:B------:R-:W-:Y:S01]  /*0600*/  FSEL R6, R6, -RZ, P3 ;  /* 0x800000ff06067208 */ /* 0x000fe20001800000 */
[----:B------:R-:W-:Y:S01]  /*0610*/  FADD R7, R10, R7 ;  /* 0x000000070a077221 */ /* 0x000fe20000000000 */
[----:B------:R-:W-:-:S03]  /*0620*/  FADD R8, R8, R17 ;  /* 0x0000001108087221 */ /* 0x000fc60000000000 */
[----:B------:R-:W-:Y:S01]  /*0630*/  FADD R6, R5, R6 ;  /* 0x0000000605067221 */ /* 0x000fe20000000000 */
[----:B------:R-:W-:-:S04]  /*0640*/  FADD R7, R7, R8 ;  /* 0x0000000807077221 */ /* 0x000fc80000000000 */
[----:B------:R-:W-:-:S05]  /*0650*/  FADD R6, R6, R7 ;  /* 0x0000000706067221 */ /* 0x000fca0000000000 */
[----:B------:R-:W0:Y:S02]  /*0660*/  SHFL.BFLY PT, R5, R6, 0x10, 0x1f ;  /* 0x0e001f0006057f89 */ /* 0x000e2400000e0000 */
[----:B0-----:R-:W-:-:S05]  /*0670*/  FADD R5, R6, R5 ;  /* 0x0000000506057221 */ /* 0x001fca0000000000 */
[----:B------:R-:W0:Y:S02]  /*0680*/  SHFL.BFLY PT, R4, R5, 0x8, 0x1f ;  /* 0x0d001f0005047f89 */ /* 0x000e2400000e0000 */
[----:B0-----:R-:W-:-:S05]  /*0690*/  FADD R4, R5, R4 ;  /* 0x0000000405047221 */ /* 0x001fca0000000000 */
[----:B------:R-:W0:Y:S02]  /*06a0*/  SHFL.BFLY PT, R7, R4, 0x4, 0x1f ;  /* 0x0c801f0004077f89 */ /* 0x000e2400000e0000 */
[----:B0-----:R-:W-:-:S05]  /*06b0*/  FADD R7, R4, R7 ;  /* 0x0000000704077221 */ /* 0x001fca0000000000 */
[----:B------:R-:W0:Y:S02]  /*06c0*/  SHFL.BFLY PT, R8, R7, 0x2, 0x1f ;  /* 0x0c401f0007087f89 */ /* 0x000e2400000e0000 */
[----:B0-----:R-:W-:-:S05]  /*06d0*/  FADD R8, R7, R8 ;  /* 0x0000000807087221 */ /* 0x001fca0000000000 */
[----:B------:R-:W0:Y:S01]  /*06e0*/  SHFL.BFLY PT, R9, R8, 0x1, 0x1f ;  /* 0x0c201f0008097f89 */ /* 0x000e2200000e0000 */
[----:B------:R-:W-:-:S04]  /*06f0*/  SHF.R.U32.HI R10, RZ, 0x3, R14 ;  /* 0x00000003ff0a7819 */ /* 0x000fc8000001160e */
[----:B------:R-:W-:Y:S01]  /*0700*/  LOP3.LUT R10, R10, 0x1c, RZ, 0xc0, !PT ;  /* 0x0000001c0a0a7812 */ /* 0x000fe200078ec0ff */
[----:B0-----:R-:W-:-:S05]  /*0710*/  FADD R9, R8, R9 ;  /* 0x0000000908097221 */ /* 0x001fca0000000000 */
[----:B------:R-:W-:Y:S04]  /*0720*/  @!P2 STS [R10], R9 ;  /* 0x000000090a00a388 */ /* 0x000fe80000000800 */
[----:B------:R-:W-:Y:S06]  /*0730*/  BAR.SYNC 0x0 ;  /* 0x0000000000007b1d */ /* 0x000fec0000000000 */
[----:B------:R-:W0:Y:S04]  /*0740*/  @!P1 LDS R15, [R14.X4] ;  /* 0x000000000e0f9984 */ /* 0x000e280000004800 */
[----:B0-----:R-:W0:Y:S02]  /*0750*/  SHFL.BFLY PT, R4, R15, 0x4, 0x1f ;  /* 0x0c801f000f047f89 */ /* 0x001e2400000e0000 */
[----:B0-----:R-:W-:-:S05]  /*0760*/  FADD R4, R15, R4 ;  /* 0x000000040f047221 */ /* 0x001fca0000000000 */
[----:B------:R-:W0:Y:S01]  /*0770*/  SHFL.BFLY PT, R5, R4, 0x2, 0x1f ;  /* 0x0c401f0004057f89 */ /* 0x000e2200000e0000 */
[----:B------:R-:W-:Y:S01]  /*0780*/  LOP3.LUT P0, RZ, R14, 0x7, RZ, 0xc0, !PT ;  /* 0x000000070eff7812 */ /* 0x000fe2000780c0ff */
[----:B0-----:R-:W-:-:S05]  /*0790*/  FADD R5, R4, R5 ;  /* 0x0000000504057221 */ /* 0x001fca0000000000 */
[----:B------:R-:W0:Y:S01]  /*07a0*/  SHFL.BFLY PT, R6, R5, 0x1, 0x1f ;  /* 0x0c201f0005067f89 */ /* 0x000e2200000e0000 */
[----:B------:R-:W-:Y:S01]  /*07b0*/  ISETP.LT.AND P0, PT, R14, 0x8, !P0 ;  /* 0x000000080e00780c */ /* 0x000fe20004701270 */
[----:B0-----:R-:W-:-:S12]  /*07c0*/  FADD R7, R5, R6 ;  /* 0x0000000605077221 */ /* 0x001fd80000000000 */
[----:B------:R-:W-:Y:S04]  /*07d0*/  @P0 STS [R14.X4], R7 ;  /* 0x000000070e000388 */ /* 0x000fe80000004800 */
[----:B------:R-:W-:Y:S06]  /*07e0*/  BAR.SYNC 0x0 ;  /* 0x0000000000007b1d */ /* 0x000fec0000000000 */
[----:B------:R-:W0:Y:S04]  /*07f0*/  LDS R24, [RZ] ;  /* 0x00000000ff187984 */ /* 0x000e280000000800 */
[----:B------:R-:W-:Y:S06]  /*0800*/  BAR.SYNC 0x0 ;  /* 0x0000000000007b1d */ /* 0x000fec0000000000 */
[----:B0-----:R-:W-:Y:S04]  /*0810*/  STS [RZ], R24 ;  /* 0x00000018ff007388 */ /* 0x001fe80000000800 */
[----:B------:R-:W-:Y:S06]  /*0820*/  BAR.SYNC 0x0 ;  /* 0x0000000000007b1d */ /* 0x000fec0000000000 */
[----:B------:R-:W0:Y:S01]  /*0830*/  LDS R4, [RZ] ;  /* 0x00000000ff047984 */ /* 0x000e220000000800 */
[----:B------:R-:W-:-:S02]  /*0840*/  MOV R25, 0x39e38e39 ;  /* 0x39e38e3900197802 */ /* 0x000fc40000000f00 */
[----:B------:R-:W-:Y:S02]  /*0850*/  ISETP.EQ.AND P6, PT, R18, RZ, !P4 ;  /* 0x000000ff1200720c */ /* 0x000fe400067c2270 */
[----:B------:R-:W-:Y:S01]  /*0860*/  MOV R29, 0x4 ;  /* 0x00000004001d7802 */ /* 0x000fe20000000f00 */
[----:B------:R-:W-:-:S04]  /*0870*/  CS2R R6, SRZ ;  /* 0x0000000000067805 */ /* 0x000fc8000001ff00 */
[-C--:B------:R-:W-:Y:S01]  /*0880*/  IMAD.WIDE R14, R2, R29.reuse, c[0x0][0x160] ;  /* 0x00005800020e7625 */ /* 0x080fe200078e021d */
[----:B------:R-:W-:Y:S01]  /*0890*/  CS2R R16, SRZ ;  /* 0x0000000000107805 */ /* 0x000fe2000001ff00 */
[----:B------:R-:W-:Y:S02]  /*08a0*/  CS2R R18, SRZ ;  /* 0x0000000000127805 */ /* 0x000fe4000001ff00 */
[----:B------:R-:W-:Y:S01]  /*08b0*/  IMAD.WIDE R26, R0, R29, c[0x0][0x180] ;  /* 0x00006000001a7625 */ /* 0x000fe200078e021d */
[----:B0-----:R-:W-:-:S04]  /*08c0*/  FFMA R8, R4, R25, 9.9999997473787516356e-06 ;  /* 0x3727c5ac04087423 */ /* 0x001fc80000000019 */
[----:B------:R-:W0:Y:S01]  /*08d0*/  MUFU.RSQ R35, R8 ;  /* 0x0000000800237308 */ /* 0x000e220000001400 */
[----:B------:R-:W-:Y:S01]  /*08e0*/  CS2R R4, SRZ ;  /* 0x0000000000047805 */ /* 0x000fe2000001ff00 */
[----:B------:R-:W-:Y:S06]  /*08f0*/  BAR.SYNC 0x0 ;  /* 0x0000000000007b1d */ /* 0x000fec0000000000 */
[----:B------:R-:W-:Y:S01]  /*0900*/  IMAD.WIDE.U32 R32, R3, R29, c[0x0][0x178] ;  /* 0x00005e0003207625 */ /* 0x000fe200078e001d */
[----:B0-----:R0:W-:Y:S04]  /*0910*/  @P6 STG.E [R14.64], R35 ;  /* 0x000000230e006986 */ /* 0x0011e8000c101904 */
[----:B------:R0:W2:Y:S01]  /*0920*/  @!P4 LDG.E.EL.128 R4, [R12.64] ;  /* 0x000000040c04c981 */ /* 0x0000a2000c2e1d00 */
[----:B------:R-:W-:-:S03]  /*0930*/  IADD3 R30, R0, 0x4, RZ ;  /* 0x00000004001e7810 */ /* 0x000fc60007ffe0ff */
[----:B------:R1:W3:Y:S04]  /*0940*/  @!P4 LDG.E.EL.128 R16, [R26.64] ;  /* 0x000000041a10c981 */ /* 0x0002e8000c2e1d00 */
[----:B------:R-:W4:Y:S01]  /*0950*/  LDG.E.EL.128 R20, [R32.64] ;  /* 0x0000000420147981 */ /* 0x000f22000c2e1d00 */
[----:B------:R-:W-:Y:S01]  /*0960*/  CS2R R8, SRZ ;  /* 0x0000000000087805 */ /* 0x000fe2000001ff00 */
[----:B------:R-:W-:Y:S01]  /*0970*/  CS2R R10, SRZ ;  /* 0x00000000000a7805 */ /* 0x000fe2000001ff00 */
[----:B------:R-:W-:Y:S01]  /*0980*/  IMAD.WIDE R30, R30, R29, c[0x0][0x180] ;  /* 0x000060001e1e7625 */ /* 0x000fe200078e021d */
[----:B0-----:R-:W5:Y:S04]  /*0990*/  LDG.E.EL.128 R12, [R32.64+0x10] ;  /* 0x00001004200c7981 */ /* 0x001f68000c2e1d00 */
[----:B------:R0:W5:Y:S01]  /*09a0*/  @!P4 LDG.E.EL.128 R8, [R30.64] ;  /* 0x000000041e08c981 */ /* 0x000162000c2e1d00 */
[----:B------:R-:W-:-:S06]  /*09b0*/  FFMA R0, R24, R25, 9.9999997473787516356e-06 ;  /* 0x3727c5ac18007423 */ /* 0x000fcc0000000019 */
[----:B------:R-:W0:Y:S01]  /*09c0*/  MUFU.RSQ R0, R0 ;  /* 0x0000000000007308 */ /* 0x000e220000001400 */
[----:B--2---:R-:W-:Y:S02]  /*09d0*/  SEL R24, R4, RZ, !P4 ;  /* 0x000000ff04187207 */ /* 0x004fe40006000000 */
[----:B------:R-:W-:Y:S02]  /*09e0*/  SEL R5, R5, RZ, !P4 ;  /* 0x000000ff05057207 */ /* 0x000fe40006000000 */
[C---:B-1----:R-:W-:Y:S02]  /*09f0*/  SHF.L.U32 R27, R24.reuse, 0x10, RZ ;  /* 0x00000010181b7819 */ /* 0x042fe400000006ff */
[----:B------:R-:W-:Y:S02]  /*0a00*/  PRMT R24, R24, 0x7632, R24 ;  /* 0x0000763218187816 */ /* 0x000fe40000000018 */
[----:B---3--:R-:W-:Y:S01]  /*0a10*/  SEL R35, R16, RZ, !P4 ;  /* 0x000000ff10237207 */ /* 0x008fe20006000000 */
[----:B----4-:R-:W-:Y:S01]  /*0a20*/  FADD R16, R23, 1 ;  /* 0x3f80000017107421 */ /* 0x010fe20000000000 */
[----:B0-----:R-:W-:Y:S01]  /*0a30*/  SEL R31, R6, RZ, !P4 ;  /* 0x000000ff061f7207 */ /* 0x001fe20006000000 */
[----:B------:R-:W-:Y:S01]  /*0a40*/  FADD R25, R20, 1 ;  /* 0x3f80000014197421 */ /* 0x000fe20000000000 */
[----:B------:R-:W-:Y:S01]  /*0a50*/  FMUL R30, R0, R27 ;  /* 0x0000001b001e7220 */ /* 0x000fe20000400000 */
[----:B------:R-:W-:-:S02]  /*0a60*/  PRMT R6, R5, 0x7632, R6 ;  /* 0x0000763205067816 */ /* 0x000fc40000000006 */
[----:B------:R-:W-:Y:S02]  /*0a70*/  SHF.L.U32 R23, R5, 0x10, RZ ;  /* 0x0000001005177819 */ /* 0x000fe400000006ff */
[----:B------:R-:W-:Y:S01]  /*0a80*/  SHF.L.U32 R5, R24, 0x10, RZ ;  /* 0x0000001018057819 */ /* 0x000fe200000006ff */
[----:B------:R-:W-:Y:S01]  /*0a90*/  FFMA R30, R30, R25, R35 ;  /* 0x000000191e1e7223 */ /* 0x000fe20000000023 */
[----:B------:R-:W-:Y:S01]  /*0aa0*/  SEL R17, R17, RZ, !P4 ;  /* 0x000000ff11117207 */ /* 0x000fe20006000000 */
[----:B------:R-:W-:Y:S01]  /*0ab0*/  FADD R4, R21, 1 ;  /* 0x3f80000015047421 */ /* 0x000fe20000000000 */
[----:B------:R-:W-:Y:S01]  /*0ac0*/  SHF.L.U32 R25, R6, 0x10, RZ ;  /* 0x0000001006197819 */ /* 0x000fe200000006ff */
[----:B------:R-:W-:Y:S01]  /*0ad0*/  FMUL R6, R0, R5 ;  /* 0x0000000500067220 */ /* 0x000fe20000400000 */
[----:B------:R-:W-:Y:S01]  /*0ae0*/  IMAD.U32 R27, R31, 0x10000, RZ ;  /* 0x000100001f1b7824 */ /* 0x000fe200078e00ff */
[----:B-----5:R-:W-:Y:S01]  /*0af0*/  SEL R8, R8, RZ, !P4 ;  /* 0x000000ff08087207 */ /* 0x020fe20006000000 */
[----:B------:R-:W-:Y:S01]  /*0b00*/  FADD R20, R12, 1 ;  /* 0x3f8000000c147421 */ /* 0x000fe20000000000 */
[----:B------:R-:W-:Y:S01]  /*0b10*/  FFMA R35, R6, R4, R17 ;  /* 0x0000000406237223 */ /* 0x000fe20000000011 */
[----:B------:R-:W-:Y:S01]  /*0b20*/  FMUL R5, R0, R27 ;  /* 0x0000001b00057220 */ /* 0x000fe20000400000 */
[----:B------:R-:W-:Y:S01]  /*0b30*/  IMAD R6, R2, 0x900, R3 ;  /* 0x0000090002067824 */ /* 0x000fe200078e0203 */
[----:B------:R-:W-:Y:S01]  /*0b40*/  SEL R18, R18, RZ, !P4 ;  /* 0x000000ff12127207 */ /* 0x000fe20006000000 */
[----:B------:R-:W-:Y:S01]  /*0b50*/  FADD R21, R22, 1 ;  /* 0x3f80000016157421 */ /* 0x000fe20000000000 */
[----:B------:R-:W-:Y:S01]  /*0b60*/  SEL R19, R19, RZ, !P4 ;  /* 0x000000ff13137207 */ /* 0x000fe20006000000 */
[C---:B------:R-:W-:Y:S01]  /*0b70*/  FMUL R23, R0.reuse, R23 ;  /* 0x0000001700177220 */ /* 0x040fe20000400000 */
[----:B------:R-:W-:Y:S01]  /*0b80*/  FMUL R12, R0, R25 ;  /* 0x00000019000c7220 */ /* 0x000fe20000400000 */
[----:B------:R-:W-:Y:S01]  /*0b90*/  FFMA R8, R5, R20, R8 ;  /* 0x0000001405087223 */ /* 0x000fe20000000008 */
[----:B------:R-:W-:-:S02]  /*0ba0*/  MOV R5, 0x2 ;  /* 0x0000000200057802 */ /* 0x000fc40000000f00 */
[----:B------:R-:W-:Y:S01]  /*0bb0*/  IADD3 R36, R6, 0x800, RZ ;  /* 0x0000080006247810 */ /* 0x000fe20007ffe0ff */
[----:B------:R-:W-:Y:S01]  /*0bc0*/  FFMA R34, R23, R21, R18 ;  /* 0x0000001517227223 */ /* 0x000fe20000000012 */
[----:B------:R-:W-:Y:S02]  /*0bd0*/  FFMA R12, R12, R16, R19 ;  /* 0x000000100c0c7223 */ /* 0x000fe40000000013 */
[----:B------:R-:W-:Y:S01]  /*0be0*/  CS2R R16, SRZ ;  /* 0x0000000000107805 */ /* 0x000fe2000001ff00 */
[----:B------:R-:W-:Y:S01]  /*0bf0*/  CS2R R18, SRZ ;  /* 0x0000000000127805 */ /* 0x000fe2000001ff00 */
[C---:B------:R-:W-:Y:S01]  /*0c00*/  IMAD.WIDE R4, R36.reuse, R5, c[0x0][0x170] ;  /* 0x00005c0024047625 */ /* 0x040fe200078e0205 */
[----:B------:R-:W-:Y:S01]  /*0c10*/  CS2R R24, SRZ ;  /* 0x0000000000187805 */ /* 0x000fe2000001ff00 */
[----:B------:R-:W-:Y:S01]  /*0c20*/  CS2R R26, SRZ ;  /* 0x00000000001a7805 */ /* 0x000fe2000001ff00 */
[----:B------:R-:W-:Y:S02]  /*0c30*/  CS2R R20, SRZ ;  /* 0x0000000000147805 */ /* 0x000fe4000001ff00 */
[----:B------:R0:W2:Y:S01]  /*0c40*/  @P3 LDG.E.EL.128 R16, [R4.64] ;  /* 0x0000000404103981 */ /* 0x0000a2000c2e1d00 */
[----:B------:R-:W-:Y:S01]  /*0c50*/  CS2R R22, SRZ ;  /* 0x0000000000167805 */ /* 0x000fe2000001ff00 */
[----:B------:R-:W-:-:S02]  /*0c60*/  IMAD.WIDE R36, R36, R29, c[0x0][0x180] ;  /* 0x0000600024247625 */ /* 0x000fc400078e021d */
[----:B------:R-:W3:Y:S04]  /*0c70*/  @!P5 LDG.E.EL.128 R24, [R32.64+0x2000] ;  /* 0x002000042018d981 */ /* 0x000ee8000c2e1d00 */
[----:B------:R1:W4:Y:S01]  /*0c80*/  @P3 LDG.E.EL.128 R20, [R36.64] ;  /* 0x0000000424143981 */ /* 0x000322000c2e1d00 */
[----:B------:R-:W-:Y:S02]  /*0c90*/  SEL R10, R10, RZ, !P4 ;  /* 0x000000ff0a0a7207 */ /* 0x000fe40006000000 */
[----:B-1----:R-:W-:-:S04]  /*0ca0*/  SEL R36, R7, RZ, !P4 ;  /* 0x000000ff07247207 */ /* 0x002fc80006000000 */
[----:B------:R-:W-:Y:S01]  /*0cb0*/  SHF.L.U32 R7, R36, 0x10, RZ ;  /* 0x0000001024077819 */ /* 0x000fe200000006ff */
[----:B------:R-:W-:-:S04]  /*0cc0*/  FADD R14, R14, 1 ;  /* 0x3f8000000e0e7421 */ /* 0x000fc80000000000 */
[----:B0-----:R-:W-:-:S04]  /*0cd0*/  FMUL R5, R0, R7 ;  /* 0x0000000700057220 */ /* 0x001fc80000400000 */
[----:B------:R-:W-:Y:S01]  /*0ce0*/  FFMA R10, R5, R14, R10 ;  /* 0x0000000e050a7223 */ /* 0x000fe2000000000a */
[----:B--2---:R-:W-:Y:S02]  /*0cf0*/  SEL R16, R16, RZ, P3 ;  /* 0x000000ff10107207 */ /* 0x004fe40001800000 */
[----:B---3--:R-:W-:Y:S02]  /*0d00*/  SEL R5, R24, RZ, !P5 ;  /* 0x000000ff18057207 */ /* 0x008fe40006800000 */
[----:B------:R-:W-:Y:S02]  /*0d10*/  SHF.L.U32 R7, R16, 0x10, RZ ;  /* 0x0000001010077819 */ /* 0x000fe400000006ff */
[----:B----4-:R-:W-:Y:S01]  /*0d20*/  SEL R37, R20, RZ, P3 ;  /* 0x000000ff14257207 */ /* 0x010fe20001800000 */
[----:B------:R-:W-:Y:S01]  /*0d30*/  FADD R5, R5, 1 ;  /* 0x3f80000005057421 */ /* 0x000fe20000000000 */
[----:B------:R-:W-:Y:S01]  /*0d40*/  SEL R17, R17, RZ, P3 ;  /* 0x000000ff11117207 */ /* 0x000fe20001800000 */
[----:B------:R-:W-:Y:S01]  /*0d50*/  FMUL R14, R0, R7 ;  /* 0x00000007000e7220 */ /* 0x000fe20000400000 */
[----:B------:R-:W-:-:S02]  /*0d60*/  PRMT R16, R16, 0x7632, R16 ;  /* 0x0000763210107816 */ /* 0x000fc40000000010 */
[----:B------:R-:W-:Y:S01]  /*0d70*/  SHF.L.U32 R7, R17, 0x10, RZ ;  /* 0x0000001011077819 */ /* 0x000fe200000006ff */
[----:B------:R-:W-:Y:S01]  /*0d80*/  FFMA R14, R14, R5, R37 ;  /* 0x000000050e0e7223 */ /* 0x000fe20000000025 */
[----:B------:R-:W-:Y:S02]  /*0d90*/  SEL R5, R26, RZ, !P5 ;  /* 0x000000ff1a057207 */ /* 0x000fe40006800000 */
[----:B------:R-:W-:Y:S01]  /*0da0*/  SEL R37, R22, RZ, P3 ;  /* 0x000000ff16257207 */ /* 0x000fe20001800000 */
[----:B------:R-:W-:Y:S01]  /*0db0*/  FMUL R24, R0, R7 ;  /* 0x0000000700187220 */ /* 0x000fe20000400000 */
[----:B------:R-:W-:Y:S01]  /*0dc0*/  SEL R25, R25, RZ, !P5 ;  /* 0x000000ff19197207 */ /* 0x000fe20006800000 */
[----:B------:R-:W-:Y:S01]  /*0dd0*/  FADD R5, R5, 1 ;  /* 0x3f80000005057421 */ /* 0x000fe20000000000 */
[----:B------:R-:W-:Y:S02]  /*0de0*/  SHF.L.U32 R7, R16, 0x10, RZ ;  /* 0x0000001010077819 */ /* 0x000fe400000006ff */
[----:B------:R-:W-:Y:S01]  /*0df0*/  PRMT R17, R17, 0x7632, R17 ;  /* 0x0000763211117816 */ /* 0x000fe20000000011 */
[----:B------:R-:W-:Y:S01]  /*0e00*/  FFMA R24, R24, R5, R37 ;  /* 0x0000000518187223 */ /* 0x000fe20000000025 */
[----:B------:R-:W-:Y:S01]  /*0e10*/  SEL R21, R21, RZ, P3 ;  /* 0x000000ff15157207 */ /* 0x000fe20001800000 */
[----:B------:R-:W-:Y:S01]  /*0e20*/  FADD R5, R25, 1 ;  /* 0x3f80000019057421 */ /* 0x000fe20000000000 */
[----:B------:R-:W-:Y:S01]  /*0e30*/  FMUL R26, R0, R7 ;  /* 0x00000007001a7220 */ /* 0x000fe20000400000 */
[----:B------:R-:W-:-:S02]  /*0e40*/  SEL R25, R27, RZ, !P5 ;  /* 0x000000ff1b197207 */ /* 0x000fc40006800000 */
[----:B------:R-:W-:Y:S02]  /*0e50*/  SHF.L.U32 R17, R17, 0x10, RZ ;  /* 0x0000001011117819 */ /* 0x000fe400000006ff */
[----:B------:R-:W-:Y:S01]  /*0e60*/  IADD3 R16, R6, 0x804, RZ ;  /* 0x0000080406107810 */ /* 0x000fe20007ffe0ff */
[----:B------:R-:W-:Y:S01]  /*0e70*/  FFMA R26, R26, R5, R21 ;  /* 0x000000051a1a7223 */ /* 0x000fe20000000015 */
[----:B------:R-:W-:Y:S01]  /*0e80*/  SEL R23, R23, RZ, P3 ;  /* 0x000000ff17177207 */ /* 0x000fe20001800000 */
[----:B------:R-:W-:Y:S01]  /*0e90*/  CS2R R4, SRZ ;  /* 0x0000000000047805 */ /* 0x000fe2000001ff00 */
[----:B------:R-:W-:Y:S01]  /*0ea0*/  CS2R R6, SRZ ;  /* 0x0000000000067805 */ /* 0x000fe2000001ff00 */
[----:B------:R-:W-:Y:S01]  /*0eb0*/  FADD R25, R25, 1 ;  /* 0x3f80000019197421 */ /* 0x000fe20000000000 */
[----:B------:R-:W-:Y:S01]  /*0ec0*/  FMUL R20, R0, R17 ;  /* 0x0000001100147220 */ /* 0x000fe20000400000 */
[----:B------:R-:W-:-:S03]  /*0ed0*/  IMAD.WIDE R16, R16, R29, c[0x0][0x180] ;  /* 0x0000600010107625 */ /* 0x000fc600078e021d */
[----:B------:R-:W-:Y:S02]  /*0ee0*/  FFMA R25, R20, R25, R23 ;  /* 0x0000001914197223 */ /* 0x000fe40000000017 */
[----:B------:R-:W-:Y:S01]  /*0ef0*/  CS2R R20, SRZ ;  /* 0x0000000000147805 */ /* 0x000fe2000001ff00 */
[----:B------:R-:W-:Y:S01]  /*0f00*/  CS2R R22, SRZ ;  /* 0x0000000000167805 */ /* 0x000fe2000001ff00 */
[----:B------:R0:W2:Y:S05]  /*0f10*/  @P3 LDG.E.EL.128 R4, [R16.64] ;  /* 0x0000000410043981 */ /* 0x0000aa000c2e1d00 */
[----:B------:R-:W3:Y:S01]  /*0f20*/  @!P5 LDG.E.EL.128 R20, [R32.64+0x2010] ;  /* 0x002010042014d981 */ /* 0x000ee2000c2e1d00 */
[----:B------:R-:W-:Y:S01]  /*0f30*/  FMUL R30, R30, R30 ;  /* 0x0000001e1e1e7220 */ /* 0x000fe20000400000 */
[----:B------:R-:W-:Y:S01]  /*0f40*/  FMUL R14, R14, R14 ;  /* 0x0000000e0e0e7220 */ /* 0x000fe20000400000 */
[----:B------:R-:W-:Y:S01]  /*0f50*/  FMUL R35, R35, R35 ;  /* 0x0000002323237220 */ /* 0x000fe20000400000 */
[----:B------:R-:W-:Y:S01]  /*0f60*/  FMUL R26, R26, R26 ;  /* 0x0000001a1a1a7220 */ /* 0x000fe20000400000 */
[----:B------:R-:W-:Y:S01]  /*0f70*/  FMUL R34, R34, R34 ;  /* 0x0000002222227220 */ /* 0x000fe20000400000 */
[----:B------:R-:W-:Y:S01]  /*0f80*/  FMUL R24, R24, R24 ;  /* 0x0000001818187220 */ /* 0x000fe20000400000 */
[----:B------:R-:W-:-:S02]  /*0f90*/  FSEL R27, R30, RZ, !P4 ;  /* 0x000000ff1e1b7208 */ /* 0x000fc40006000000 */
[----:B------:R-:W-:Y:S02]  /*0fa0*/  FSEL R14, R14, -RZ, P3 ;  /* 0x800000ff0e0e7208 */ /* 0x000fe40001800000 */
[----:B0-----:R-:W-:Y:S02]  /*0fb0*/  FSEL R16, R35, RZ, !P4 ;  /* 0x000000ff23107208 */ /* 0x001fe40006000000 */
[----:B------:R-:W-:Y:S01]  /*0fc0*/  FSEL R17, R26, -RZ, P3 ;  /* 0x800000ff1a117208 */ /* 0x000fe20001800000 */
[----:B------:R-:W-:Y:S01]  /*0fd0*/  FADD R26, R13, 1 ;  /* 0x3f8000000d1a7421 */ /* 0x000fe20000000000 */
[----:B------:R-:W-:Y:S01]  /*0fe0*/  FSEL R34, R34, RZ, !P4 ;  /* 0x000000ff22227208 */ /* 0x000fe20006000000 */
[----:B------:R-:W-:Y:S01]  /*0ff0*/  FADD R14, R27, R14 ;  /* 0x0000000e1b0e7221 */ /* 0x000fe20000000000 */
[----:B------:R-:W-:Y:S01]  /*1000*/  FSEL R13, R24, -RZ, P3 ;  /* 0x800000ff180d7208 */ /* 0x000fe20001800000 */
[----:B------:R-:W-:Y:S01]  /*1010*/  FADD R17, R16, R17 ;  /* 0x0000001110117221 */ /* 0x000fe20000000000 */
[----:B------:R-:W-:Y:S01]  /*1020*/  PRMT R36, R36, 0x7632, R36 ;  /* 0x0000763224247816 */ /* 0x000fe20000000024 */
[----:B------:R-:W-:Y:S01]  /*1030*/  FADD R16, R15, 1 ;  /* 0x3f8000000f107421 */ /* 0x000fe20000000000 */
[----:B------:R-:W-:Y:S01]  /*1040*/  FMUL R12, R12, R12 ;  /* 0x0000000c0c0c7220 */ /* 0x000fe20000400000 */
[----:B------:R-:W-:Y:S01]  /*1050*/  FMUL R25, R25, R25 ;  /* 0x0000001919197220 */ /* 0x000fe20000400000 */
[----:B------:R-:W-:Y:S01]  /*1060*/  SHF.L.U32 R15, R36, 0x10, RZ ;  /* 0x00000010240f7819 */ /* 0x000fe200000006ff */
[----:B------:R-:W-:Y:S01]  /*1070*/  FADD R13, R34, R13 ;  /* 0x0000000d220d7221 */ /* 0x000fe20000000000 */
[----:B------:R-:W-:Y:S01]  /*1080*/  FADD R14, R17, R14 ;  /* 0x0000000e110e7221 */ /* 0x000fe20000000000 */
[----:B------:R-:W-:-:S02]  /*1090*/  SEL R18, R18, RZ, P3 ;  /* 0x000000ff12127207 */ /* 0x000fc40001800000 */
[----:B------:R-:W-:Y:S01]  /*10a0*/  SEL R11, R11, RZ, !P4 ;  /* 0x000000ff0b0b7207 */ /* 0x000fe20006000000 */
[----:B------:R-:W-:Y:S01]  /*10b0*/  FADD R14, R13, R14 ;  /* 0x0000000e0d0e7221 */ /* 0x000fe20000000000 */
[----:B------:R-:W-:Y:S01]  /*10c0*/  FSEL R30, R12, RZ, !P4 ;  /* 0x000000ff0c1e7208 */ /* 0x000fe20006000000 */
[----:B------:R-:W-:Y:S01]  /*10d0*/  FMUL R12, R0, R15 ;  /* 0x0000000f000c7220 */ /* 0x000fe20000400000 */
[----:B------:R-:W-:Y:S02]  /*10e0*/  FSEL R25, R25, -RZ, P3 ;  /* 0x800000ff19197208 */ /* 0x000fe40001800000 */
[----:B------:R-:W-:Y:S01]  /*10f0*/  SHF.L.U32 R15, R18, 0x10, RZ ;  /* 0x00000010120f7819 */ /* 0x000fe200000006ff */
[----:B------:R-:W-:Y:S02]  /*1100*/  FFMA R11, R12, R16, R11 ;  /* 0x000000100c0b7223 */ /* 0x000fe4000000000b */
[----:B------:R-:W-:Y:S01]  /*1110*/  FADD R25, R30, R25 ;  /* 0x000000191e197221 */ /* 0x000fe20000000000 */
[----:B------:R-:W-:-:S03]  /*1120*/  PRMT R31, R31, 0x7632, R31 ;  /* 0x000076321f1f7816 */ /* 0x000fc6000000001f */
[----:B------:R-:W-:Y:S01]  /*1130*/  FADD R12, R25, R14 ;  /* 0x0000000e190c7221 */ /* 0x000fe20000000000 */
[----:B------:R-:W-:Y:S02]  /*1140*/  SHF.L.U32 R31, R31, 0x10, RZ ;  /* 0x000000101f1f7819 */ /* 0x000fe400000006ff */
[----:B------:R-:W-:Y:S02]  /*1150*/  SEL R19, R19, RZ, P3 ;  /* 0x000000ff13137207 */ /* 0x000fe40001800000 */
[----:B------:R-:W-:Y:S01]  /*1160*/  SEL R9, R9, RZ, !P4 ;  /* 0x000000ff09097207 */ /* 0x000fe20006000000 */
[----:B------:R-:W-:Y:S01]  /*1170*/  FMUL R24, R0, R31 ;  /* 0x0000001f00187220 */ /* 0x000fe20000400000 */
[----:B------:R-:W-:-:S03]  /*1180*/  FMUL R8, R8, R8 ;  /* 0x0000000808087220 */ /* 0x000fc60000400000 */
[----:B------:R-:W-:-:S04]  /*1190*/  FFMA R9, R24, R26, R9 ;  /* 0x0000001a18097223 */ /* 0x000fc80000000009 */
[----:B------:R-:W-:Y:S01]  /*11a0*/  FMUL R9, R9, R9 ;  /* 0x0000000909097220 */ /* 0x000fe20000400000 */
[----:B------:R-:W-:Y:S01]  /*11b0*/  FMUL R10, R10, R10 ;  /* 0x0000000a0a0a7220 */ /* 0x000fe20000400000 */
[----:B------:R-:W-:-:S04]  /*11c0*/  FMUL R11, R11, R11 ;  /* 0x0000000b0b0b7220 */ /* 0x000fc80000400000 */
[----:B------:R-:W-:Y:S02]  /*11d0*/  FSEL R10, R10, RZ, !P4 ;  /* 0x000000ff0a0a7208 */ /* 0x000fe40006000000 */
[----:B------:R-:W-:Y:S02]  /*11e0*/  FSEL R11, R11, RZ, !P4 ;  /* 0x000000ff0b0b7208 */ /* 0x000fe40006000000 */
[----:B--2---:R-:W-:Y:S02]  /*11f0*/  SEL R13, R4, RZ, P3 ;  /* 0x000000ff040d7207 */ /* 0x004fe40001800000 */
[----:B------:R-:W-:Y:S02]  /*1200*/  PRMT R4, R18, 0x7632, R4 ;  /* 0x0000763212047816 */ /* 0x000fe40000000004 */
[----:B---3--:R-:W-:Y:S02]  /*1210*/  SEL R16, R20, RZ, !P5 ;  /* 0x000000ff14107207 */ /* 0x008fe40006800000 */
[----:B------:R-:W-:-:S02]  /*1220*/  SEL R21, R21, RZ, !P5 ;  /* 0x000000ff15157207 */ /* 0x000fc40006800000 */
[----:B------:R-:W-:Y:S01]  /*1230*/  SHF.L.U32 R17, R4, 0x10, RZ ;  /* 0x0000001004117819 */ /* 0x000fe200000006ff */
[----:B------:R-:W-:Y:S01]  /*1240*/  FMUL R4, R0, R15 ;  /* 0x0000000f00047220 */ /* 0x000fe20000400000 */
[----:B------:R-:W-:Y:S01]  /*1250*/  SEL R5, R5, RZ, P3 ;  /* 0x000000ff05057207 */ /* 0x000fe20001800000 */
[----:B------:R-:W-:Y:S01]  /*1260*/  FADD R16, R16, 1 ;  /* 0x3f80000010107421 */ /* 0x000fe20000000000 */
[----:B------:R-:W-:Y:S01]  /*1270*/  FADD R15, R21, 1 ;  /* 0x3f800000150f7421 */ /* 0x000fe20000000000 */
[----:B------:R-:W-:Y:S01]  /*1280*/  FMUL R14, R0, R17 ;  /* 0x00000011000e7220 */ /* 0x000fe20000400000 */
[----:B------:R-:W-:Y:S01]  /*1290*/  SEL R22, R22, RZ, !P5 ;  /* 0x000000ff16167207 */ /* 0x000fe20006800000 */
[----:B------:R-:W-:Y:S01]  /*12a0*/  FFMA R16, R4, R16, R13 ;  /* 0x0000001004107223 */ /* 0x000fe2000000000d */
[C---:B------:R-:W-:Y:S01]  /*12b0*/  PRMT R4, R19.reuse, 0x7632, R4 ;  /* 0x0000763213047816 */ /* 0x040fe20000000004 */
[----:B------:R-:W-:Y:S01]  /*12c0*/  FFMA R15, R14, R15, R5 ;  /* 0x0000000f0e0f7223 */ /* 0x000fe20000000005 */
[----:B------:R-:W-:Y:S01]  /*12d0*/  SHF.L.U32 R5, R19, 0x10, RZ ;  /* 0x0000001013057819 */ /* 0x000fe200000006ff */
[----:B------:R-:W-:Y:S01]  /*12e0*/  FMUL R16, R16, R16 ;  /* 0x0000001010107220 */ /* 0x000fe20000400000 */
[----:B------:R-:W-:Y:S01]  /*12f0*/  SEL R6, R6, RZ, P3 ;  /* 0x000000ff06067207 */ /* 0x000fe20001800000 */
[----:B------:R-:W-:Y:S01]  /*1300*/  FADD R14, R22, 1 ;  /* 0x3f800000160e7421 */ /* 0x000fe20000000000 */
[----:B------:R-:W-:Y:S01]  /*1310*/  SEL R23, R23, RZ, !P5 ;  /* 0x000000ff17177207 */ /* 0x000fe20006800000 */
[----:B------:R-:W-:Y:S01]  /*1320*/  FMUL R5, R0, R5 ;  /* 0x0000000500057220 */ /* 0x000fe20000400000 */
[----:B------:R-:W-:Y:S01]  /*1330*/  SHF.L.U32 R17, R4, 0x10, RZ ;  /* 0x0000001004117819 */ /* 0x000fe200000006ff */
[----:B------:R-:W-:Y:S01]  /*1340*/  FMUL R15, R15, R15 ;  /* 0x0000000f0f0f7220 */ /* 0x000fe20000400000 */
[----:B------:R-:W-:Y:S01]  /*1350*/  SEL R7, R7, RZ, P3 ;  /* 0x000000ff07077207 */ /* 0x000fe20001800000 */
[----:B------:R-:W-:Y:S01]  /*1360*/  FADD R13, R23, 1 ;  /* 0x3f800000170d7421 */ /* 0x000fe20000000000 */
[----:B------:R-:W-:Y:S01]  /*1370*/  FFMA R5, R5, R14, R6 ;  /* 0x0000000e05057223 */ /* 0x000fe20000000006 */
[----:B------:R-:W-:Y:S01]  /*1380*/  FMUL R4, R0, R17 ;  /* 0x0000001100047220 */ /* 0x000fe20000400000 */
[----:B------:R-:W-:-:S02]  /*1390*/  FSEL R17, R8, RZ, !P4 ;  /* 0x000000ff08117208 */ /* 0x000fc40006000000 */
[----:B------:R-:W-:Y:S01]  /*13a0*/  FSEL R16, R16, -RZ, P3 ;  /* 0x800000ff10107208 */ /* 0x000fe20001800000 */
[----:B------:R-:W-:Y:S01]  /*13b0*/  FFMA R4, R4, R13, R7 ;  /* 0x0000000d04047223 */ /* 0x000fe20000000007 */
[----:B------:R-:W-:Y:S01]  /*13c0*/  FMUL R5, R5, R5 ;  /* 0x0000000505057220 */ /* 0x000fe20000400000 */
[----:B------:R-:W-:Y:S02]  /*13d0*/  FSEL R6, R9, RZ, !P4 ;  /* 0x000000ff09067208 */ /* 0x000fe40006000000 */
[----:B------:R-:W-:Y:S01]  /*13e0*/  FSEL R15, R15, -RZ, P3 ;  /* 0x800000ff0f0f7208 */ /* 0x000fe20001800000 */
[----:B------:R-:W-:Y:S01]  /*13f0*/  FADD R7, R17, R16 ;  /* 0x0000001011077221 */ /* 0x000fe20000000000 */
[----:B------:R-:W-:Y:S01]  /*1400*/  FMUL R4, R4, R4 ;  /* 0x0000000404047220 */ /* 0x000fe20000400000 */
[----:B------:R-:W-:Y:S02]  /*1410*/  FSEL R5, R5, -RZ, P3 ;  /* 0x800000ff05057208 */ /* 0x000fe40001800000 */
[----:B------:R-:W-:Y:S01]  /*1420*/  FADD R15, R6, R15 ;  /* 0x0000000f060f7221 */ /* 0x000fe20000000000 */
[----:B------:R-:W-:Y:S01]  /*1430*/  FADD R12, R7, R12 ;  /* 0x0000000c070c7221 */ /* 0x000fe20000000000 */
[----:B------:R-:W-:Y:S01]  /*1440*/  FSEL R4, R4, -RZ, P3 ;  /* 0x800000ff04047208 */ /* 0x000fe20001800000 */
[----:B------:R-:W-:-:S02]  /*1450*/  FADD R5, R10, R5 ;  /* 0x000000050a057221 */ /* 0x000fc40000000000 */
[----:B------:R-:W-:Y:S02]  /*1460*/  FADD R12, R15, R12 ;  /* 0x0000000c0f0c7221 */ /* 0x000fe40000000000 */
[----:B------:R-:W-:Y:S02]  /*1470*/  FADD R4, R11, R4 ;  /* 0x000000040b047221 */ /* 0x000fe40000000000 */
        /* <DEDUP_REMOVED lines=8> */
[----:B------:R-:W0:Y:S04]  /*1500*/  SHFL.BFLY PT, R8, R7, 0x2, 0x1f ;  /* 0x0c401f0007087f89 */ /* 0x000e2800000e0000 */
[----:B------:R-:W1:Y:S01]  /*1510*/  S2R R10, SR_TID.X ;  /* 0x00000000000a7919 */ /* 0x000e620000002100 */
[----:B0-----:R-:W-:-:S05]  /*1520*/  FADD R8, R7, R8 ;  /* 0x0000000807087221 */ /* 0x001fca0000000000 */
[----:B------:R-:W0:Y:S01]  /*1530*/  SHFL.BFLY PT, R9, R8, 0x1, 0x1f ;  /* 0x0c201f0008097f89 */ /* 0x000e2200000e0000 */
[----:B-1----:R-:W-:-:S04]  /*1540*/  SHF.R.U32.HI R11, RZ, 0x3, R10 ;  /* 0x00000003ff0b7819 */ /* 0x002fc8000001160a */
[----:B------:R-:W-:Y:S01]  /*1550*/  LOP3.LUT R12, R11, 0x1c, RZ, 0xc0, !PT ;  /* 0x0000001c0b0c7812 */ /* 0x000fe200078ec0ff */
[----:B0-----:R-:W-:-:S05]  /*1560*/  FADD R9, R8, R9 ;  /* 0x0000000908097221 */ /* 0x001fca0000000000 */
[----:B------:R-:W-:Y:S04]  /*1570*/  @!P2 STS [R12], R9 ;  /* 0x000000090c00a388 */ /* 0x000fe80000000800 */
[----:B------:R-:W-:Y:S06]  /*1580*/  BAR.SYNC 0x0 ;  /* 0x0000000000007b1d */ /* 0x000fec0000000000 */
[----:B------:R-:W0:Y:S04]  /*1590*/  @!P1 LDS R28, [R10.X4] ;  /* 0x000000000a1c9984 */ /* 0x000e280000004800 */
[----:B0-----:R-:W0:Y:S02]  /*15a0*/  SHFL.BFLY PT, R5, R28, 0x4, 0x1f ;  /* 0x0c801f001c057f89 */ /* 0x001e2400000e0000 */
[----:B0-----:R-:W-:-:S05]  /*15b0*/  FADD R5, R28, R5 ;  /* 0x000000051c057221 */ /* 0x001fca0000000000 */
[----:B------:R-:W0:Y:S02]  /*15c0*/  SHFL.BFLY PT, R4, R5, 0x2, 0x1f ;  /* 0x0c401f0005047f89 */ /* 0x000e2400000e0000 */
[----:B0-----:R-:W-:-:S05]  /*15d0*/  FADD R4, R5, R4 ;  /* 0x0000000405047221 */ /* 0x001fca0000000000 */
[----:B------:R-:W0:Y:S02]  /*15e0*/  SHFL.BFLY PT, R7, R4, 0x1, 0x1f ;  /* 0x0c201f0004077f89 */ /* 0x000e2400000e0000 */
[----:B0-----:R-:W-:-:S05]  /*15f0*/  FADD R7, R4, R7 ;  /* 0x0000000704077221 */ /* 0x001fca0000000000 */
[----:B------:R-:W-:Y:S04]  /*1600*/  @P0 STS [R10.X4], R7 ;  /* 0x000000070a000388 */ /* 0x000fe80000004800 */
[----:B------:R-:W-:Y:S06]  /*1610*/  BAR.SYNC 0x0 ;  /* 0x0000000000007b1d */ /* 0x000fec0000000000 */
[----:B------:R-:W0:Y:S04]  /*1620*/  LDS R6, [RZ] ;  /* 0x00000000ff067984 */ /* 0x000e280000000800 */
[----:B------:R-:W-:Y:S06]  /*1630*/  BAR.SYNC 0x0 ;  /* 0x0000000000007b1d */ /* 0x000fec0000000000 */
[----:B0-----:R-:W-:Y:S04]  /*1640*/  STS [RZ], R6 ;  /* 0x00000006ff007388 */ /* 0x001fe80000000800 */
[----:B------:R-:W-:Y:S06]  /*1650*/  BAR.SYNC 0x0 ;  /* 0x0000000000007b1d */ /* 0x000fec0000000000 */
[----:B------:R-:W0:Y:S01]  /*1660*/  LDS R8, [RZ] ;  /* 0x00000000ff087984 */ /* 0x000e220000000800 */
[----:B------:R-:W-:-:S02]  /*1670*/  IMAD.MOV.U32 R11, RZ, RZ, 0x39e38e39 ;  /* 0x39e38e39ff0b7424 */ /* 0x000fc400078e00ff */
[----:B------:R-:W-:Y:S02]  /*1680*/  IMAD.WIDE R4, R2, R29, c[0x0][0x168] ;  /* 0x00005a0002047625 */ /* 0x000fe400078e021d */
[----:B------:R-:W-:-:S06]  /*1690*/  FFMA R34, R6, R11, 9.9999997473787516356e-06 ;  /* 0x3727c5ac06227423 */ /* 0x000fcc000000000b */
[----:B------:R-:W-:Y:S01]  /*16a0*/  MUFU.RSQ R34, R34 ;  /* 0x0000002200227308 */ /* 0x000fe20000001400 */
[----:B0-----:R-:W-:-:S07]  /*16b0*/  FFMA R8, R8, R11, 9.9999997473787516356e-06 ;  /* 0x3727c5ac08087423 */ /* 0x001fce000000000b */
[----:B------:R-:W0:Y:S01]  /*16c0*/  MUFU.RSQ R9, R8 ;  /* 0x0000000800097308 */ /* 0x000e220000001400 */
[----:B------:R-:W-:Y:S06]  /*16d0*/  BAR.SYNC 0x0 ;  /* 0x0000000000007b1d */ /* 0x000fec0000000000 */
[----:B0-----:R0:W-:Y:S01]  /*16e0*/  @P6 STG.E [R4.64], R9 ;  /* 0x0000000904006986 */ /* 0x0011e2000c101904 */
[----:B------:R-:W-:Y:S02]  /*16f0*/  MOV R26, RZ ;  /* 0x000000ff001a7202 */ /* 0x000fe40000000f00 */
[----:B------:R-:W-:Y:S01]  /*1700*/  IADD3 R37, R3, 0x4, RZ ;  /* 0x0000000403257810 */ /* 0x000fe20007ffe0ff */
[----:B------:R-:W-:-:S02]  /*1710*/  UPLOP3.LUT UP0, UPT, UPT, UPT, UPT, 0x80, 0x0 ;  /* 0x000000000000789c */ /* 0x000fc40003f0f070 */
.L_x_0:
[----:B------:R-:W-:Y:S01]  /*1720*/  LOP3.LUT R28, R26, R3, RZ, 0xfc, !PT ;  /* 0x000000031a1c7212 */ /* 0x000fe200078efcff */
[----:B0-----:R-:W-:Y:S01]  /*1730*/  CS2R R4, SRZ ;  /* 0x0000000000047805 */ /* 0x001fe2000001ff00 */
[----:B------:R-:W-:Y:S01]  /*1740*/  MOV R35, 0x2 ;  /* 0x0000000200237802 */ /* 0x000fe20000000f00 */
[----:B------:R-:W-:Y:S01]  /*1750*/  CS2R R6, SRZ ;  /* 0x0000000000067805 */ /* 0x000fe2000001ff00 */
[----:B------:R-:W-:Y:S01]  /*1760*/  ISETP.GE.U32.AND P1, PT, R28, 0x900, PT ;  /* 0x000009001c00780c */ /* 0x000fe20003f26070 */
[C---:B------:R-:W-:Y:S01]  /*1770*/  IMAD R36, R2.reuse, 0x900, R28 ;  /* 0x0000090002247824 */ /* 0x040fe200078e021c */
[----:B------:R-:W-:Y:S01]  /*1780*/  MOV R29, 0x4 ;  /* 0x00000004001d7802 */ /* 0x000fe20000000f00 */
[----:B------:R-:W-:Y:S01]  /*1790*/  CS2R R8, SRZ ;  /* 0x0000000000087805 */ /* 0x000fe2000001ff00 */
[----:B------:R-:W-:Y:S01]  /*17a0*/  ISETP.LT.AND P2, PT, R2, 0x4, !P1 ;  /* 0x000000040200780c */ /* 0x000fe20004f41270 */
[----:B------:R-:W-:Y:S01]  /*17b0*/  IMAD.WIDE R16, R36, R35, c[0x0][0x170] ;  /* 0x00005c0024107625 */ /* 0x000fe200078e0223 */
[----:B------:R-:W-:-:S03]  /*17c0*/  CS2R R10, SRZ ;  /* 0x00000000000a7805 */ /* 0x000fc6000001ff00 */
[-C--:B------:R-:W-:Y:S01]  /*17d0*/  IMAD.WIDE.U32 R22, R28, R29.reuse, c[0x0][0x178] ;  /* 0x00005e001c167625 */ /* 0x080fe200078e001d */
[----:B------:R-:W-:Y:S01]  /*17e0*/  CS2R R12, SRZ ;  /* 0x00000000000c7805 */ /* 0x000fe2000001ff00 */
[----:B------:R-:W-:Y:S02]  /*17f0*/  CS2R R14, SRZ ;  /* 0x00000000000e7805 */ /* 0x000fe4000001ff00 */
[----:B------:R-:W-:Y:S01]  /*1800*/  IMAD.WIDE R20, R36, R29, c[0x0][0x180] ;  /* 0x0000600024147625 */ /* 0x000fe200078e021d */
[----:B------:R-:W2:Y:S04]  /*1810*/  @!P1 LDG.E.EL.128 R8, [R22.64] ;  /* 0x0000000416089981 */ /* 0x000ea8000c2e1d00 */
[----:B------:R0:W3:Y:S04]  /*1820*/  @P2 LDG.E.EF.128 R4, [R16.64] ;  /* 0x0000000410042981 */ /* 0x0000e8000c0e1d00 */
[----:B------:R1:W4:Y:S01]  /*1830*/  @P2 LDG.E.EF.128 R12, [R20.64] ;  /* 0x00000004140c2981 */ /* 0x000322000c0e1d00 */
[----:B------:R-:W-:Y:S01]  /*1840*/  CS2R R18, SRZ ;  /* 0x0000000000127805 */ /* 0x000fe2000001ff00 */
[C---:B------:R-:W-:Y:S01]  /*1850*/  IMAD.WIDE.U32 R30, R26.reuse, 0x4, R32 ;  /* 0x000000041a1e7825 */ /* 0x040fe200078e0020 */
[----:B0-----:R-:W-:Y:S01]  /*1860*/  CS2R R16, SRZ ;  /* 0x0000000000107805 */ /* 0x001fe2000001ff00 */
[----:B-1----:R-:W-:-:S05]  /*1870*/  LOP3.LUT R21, R26, R37, RZ, 0xfc, !PT ;  /* 0x000000251a157212 */ /* 0x002fca00078efcff */
[----:B------:R0:W5:Y:S01]  /*1880*/  @!P1 LDG.E.EL.128 R16, [R30.64+0x10] ;  /* 0x000010041e109981 */ /* 0x000162000c2e1d00 */
[----:B------:R-:W-:Y:S02]  /*1890*/  IMAD R24, R2, 0x900, R21 ;  /* 0x0000090002187824 */ /* 0x000fe400078e0215 */
[----:B------:R-:W-:Y:S01]  /*18a0*/  CS2R R20, SRZ ;  /* 0x0000000000147805 */ /* 0x000fe2000001ff00 */
[----:B------:R-:W-:Y:S02]  /*18b0*/  IADD3 R26, P0, R3, R26, RZ ;  /* 0x0000001a031a7210 */ /* 0x000fe40007f1e0ff */
[----:B--2---:R-:W-:Y:S02]  /*18c0*/  SEL R8, R8, RZ, !P1 ;  /* 0x000000ff08087207 */ /* 0x004fe40004800000 */
[----:B---3--:R-:W-:-:S04]  /*18d0*/  SEL R27, R4, RZ, P2 ;  /* 0x000000ff041b7207 */ /* 0x008fc80001000000 */
[----:B------:R-:W-:Y:S01]  /*18e0*/  SHF.L.U32 R25, R27, 0x10, RZ ;  /* 0x000000101b197819 */ /* 0x000fe200000006ff */
[----:B------:R-:W-:Y:S01]  /*18f0*/  FADD R23, R8, 1 ;  /* 0x3f80000008177421 */ /* 0x000fe20000000000 */
[----:B----4-:R-:W-:-:S03]  /*1900*/  SEL R12, R12, RZ, P2 ;  /* 0x000000ff0c0c7207 */ /* 0x010fc60001000000 */
[----:B------:R-:W-:Y:S01]  /*1910*/  FMUL R4, R0, R25 ;  /* 0x0000001900047220 */ /* 0x000fe20000400000 */
[----:B------:R-:W-:Y:S01]  /*1920*/  SEL R5, R5, RZ, P2 ;  /* 0x000000ff05057207 */ /* 0x000fe20001000000 */
[----:B------:R-:W-:Y:S02]  /*1930*/  IMAD.WIDE R24, R24, R29, c[0x0][0x180] ;  /* 0x0000600018187625 */ /* 0x000fe400078e021d */
[----:B------:R-:W-:Y:S02]  /*1940*/  FFMA R4, R4, R23, R12 ;  /* 0x0000001704047223 */ /* 0x000fe4000000000c */
[----:B------:R-:W-:Y:S01]  /*1950*/  CS2R R22, SRZ ;  /* 0x0000000000167805 */ /* 0x000fe2000001ff00 */
[----:B------:R-:W-:Y:S02]  /*1960*/  SEL R10, R10, RZ, !P1 ;  /* 0x000000ff0a0a7207 */ /* 0x000fe40004800000 */
[----:B------:R-:W-:-:S03]  /*1970*/  SHF.L.U32 R8, R5, 0x10, RZ ;  /* 0x0000001005087819 */ /* 0x000fc600000006ff */
[----:B------:R1:W2:Y:S01]  /*1980*/  @P2 LDG.E.EF.128 R20, [R24.64] ;  /* 0x0000000418142981 */ /* 0x0002a2000c0e1d00 */
[----:B------:R-:W-:Y:S01]  /*1990*/  SEL R14, R14, RZ, P2 ;  /* 0x000000ff0e0e7207 */ /* 0x000fe20001000000 */
[----:B0-----:R-:W-:Y:S01]  /*19a0*/  FADD R31, R10, 1 ;  /* 0x3f8000000a1f7421 */ /* 0x001fe20000000000 */
[----:B------:R-:W-:Y:S01]  /*19b0*/  FMUL R8, R0, R8 ;  /* 0x0000000800087220 */ /* 0x000fe20000400000 */
[----:B------:R-:W-:Y:S02]  /*19c0*/  PRMT R27, R27, 0x7632, R27 ;  /* 0x000076321b1b7816 */ /* 0x000fe4000000001b */
[----:B------:R-:W-:Y:S01]  /*19d0*/  SEL R10, R9, RZ, !P1 ;  /* 0x000000ff090a7207 */ /* 0x000fe20004800000 */
[----:B------:R-:W-:Y:S01]  /*19e0*/  FFMA R8, R8, R31, R14 ;  /* 0x0000001f08087223 */ /* 0x000fe2000000000e */
[----:B-1----:R-:W-:Y:S02]  /*19f0*/  IADD3.X R25, RZ, RZ, RZ, P0, !PT ;  /* 0x000000ffff197210 */ /* 0x002fe400007fe4ff */
[----:B------:R-:W-:-:S02]  /*1a00*/  LEA R12, P0, R26, c[0x0][0x188], 0x2 ;  /* 0x000062001a0c7a11 */ /* 0x000fc400078010ff */
[----:B------:R-:W-:Y:S02]  /*1a10*/  SEL R14, R13, RZ, P2 ;  /* 0x000000ff0d0e7207 */ /* 0x000fe40001000000 */
[----:B------:R-:W-:Y:S02]  /*1a20*/  SHF.L.U32 R9, R27, 0x10, RZ ;  /* 0x000000101b097819 */ /* 0x000fe400000006ff */
[----:B------:R-:W-:Y:S02]  /*1a30*/  LEA.HI.X R13, R26, c[0x0][0x18c], R25, 0x2, P0 ;  /* 0x000063001a0d7a11 */ /* 0x000fe400000f1419 */
[----:B------:R-:W-:Y:S01]  /*1a40*/  CS2R R24, SRZ ;  /* 0x0000000000187805 */ /* 0x000fe2000001ff00 */
[----:B------:R-:W-:Y:S01]  /*1a50*/  CS2R R26, SRZ ;  /* 0x00000000001a7805 */ /* 0x000fe2000001ff00 */
[----:B------:R-:W-:-:S05]  /*1a60*/  CS2R R30, SRZ ;  /* 0x00000000001e7805 */ /* 0x000fca000001ff00 */
[----:B------:R0:W3:Y:S02]  /*1a70*/  @!P1 LDG.E.EL.128 R24, [R12.64+0x10] ;  /* 0x000010040c189981 */ /* 0x0000e4000c2e1d00 */
[----:B0-----:R-:W-:Y:S02]  /*1a80*/  IMAD.WIDE.U32 R12, R28, R29, c[0x0][0x188] ;  /* 0x000062001c0c7625 */ /* 0x001fe400078e001d */
[----:B------:R-:W-:-:S06]  /*1a90*/  CS2R R28, SRZ ;  /* 0x00000000001c7805 */ /* 0x000fcc000001ff00 */
[----:B------:R0:W4:Y:S01]  /*1aa0*/  @!P1 LDG.E.EL.128 R28, [R12.64] ;  /* 0x000000040c1c9981 */ /* 0x000122000c2e1d00 */
[----:B------:R-:W-:Y:S01]  /*1ab0*/  FADD R10, R10, 1 ;  /* 0x3f8000000a0a7421 */ /* 0x000fe20000000000 */
[----:B------:R-:W-:Y:S01]  /*1ac0*/  FMUL R9, R0, R9 ;  /* 0x0000000900097220 */ /* 0x000fe20000400000 */
[----:B------:R-:W-:-:S03]  /*1ad0*/  PRMT R5, R5, 0x7632, R5 ;  /* 0x0000763205057816 */ /* 0x000fc60000000005 */
[----:B------:R-:W-:Y:S01]  /*1ae0*/  FFMA R9, R9, R10, R14 ;  /* 0x0000000a09097223 */ /* 0x000fe2000000000e */
[----:B------:R-:W-:Y:S02]  /*1af0*/  SEL R10, R11, RZ, !P1 ;  /* 0x000000ff0b0a7207 */ /* 0x000fe40004800000 */
[----:B------:R-:W-:Y:S02]  /*1b00*/  SHF.L.U32 R5, R5, 0x10, RZ ;  /* 0x0000001005057819 */ /* 0x000fe400000006ff */
[----:B------:R-:W-:Y:S01]  /*1b10*/  SEL R14, R15, RZ, P2 ;  /* 0x000000ff0f0e7207 */ /* 0x000fe20001000000 */
[----:B------:R-:W-:Y:S01]  /*1b20*/  FADD R10, R10, 1 ;  /* 0x3f8000000a0a7421 */ /* 0x000fe20000000000 */
[----:B------:R-:W-:Y:S01]  /*1b30*/  SEL R6, R6, RZ, P2 ;  /* 0x000000ff06067207 */ /* 0x000fe20001000000 */
[----:B------:R-:W-:Y:S01]  /*1b40*/  FMUL R5, R0, R5 ;  /* 0x0000000500057220 */ /* 0x000fe20000400000 */
[----:B------:R-:W-:Y:S02]  /*1b50*/  SEL R7, R7, RZ, P2 ;  /* 0x000000ff07077207 */ /* 0x000fe40001000000 */
[----:B------:R-:W-:Y:S01]  /*1b60*/  SHF.L.U32 R11, R6, 0x10, RZ ;  /* 0x00000010060b7819 */ /* 0x000fe200000006ff */
[----:B------:R-:W-:Y:S01]  /*1b70*/  FFMA R5, R5, R10, R14 ;  /* 0x0000000a05057223 */ /* 0x000fe2000000000e */
[----:B-----5:R-:W-:-:S02]  /*1b80*/  SEL R10, R16, RZ, !P1 ;  /* 0x000000ff100a7207 */ /* 0x020fc40004800000 */
[----:B0-----:R-:W-:Y:S02]  /*1b90*/  SEL R13, R18, RZ, !P1 ;  /* 0x000000ff120d7207 */ /* 0x001fe40004800000 */
[----:B------:R-:W-:Y:S01]  /*1ba0*/  SHF.L.U32 R15, R7, 0x10, RZ ;  /* 0x00000010070f7819 */ /* 0x000fe200000006ff */
[----:B------:R-:W-:Y:S01]  /*1bb0*/  FADD R10, R10, 1 ;  /* 0x3f8000000a0a7421 */ /* 0x000fe20000000000 */
[----:B------:R-:W-:Y:S01]  /*1bc0*/  FMUL R11, R0, R11 ;  /* 0x0000000b000b7220 */ /* 0x000fe20000400000 */
[----:B------:R-:W-:Y:S01]  /*1bd0*/  FADD R13, R13, 1 ;  /* 0x3f8000000d0d7421 */ /* 0x000fe20000000000 */
[----:B------:R-:W-:Y:S01]  /*1be0*/  PRMT R6, R6, 0x7632, R6 ;  /* 0x0000763206067816 */ /* 0x000fe20000000006 */
[----:B------:R-:W-:Y:S01]  /*1bf0*/  FMUL R12, R0, R15 ;  /* 0x0000000f000c7220 */ /* 0x000fe20000400000 */
[----:B------:R-:W-:Y:S02]  /*1c00*/  SEL R17, R17, RZ, !P1 ;  /* 0x000000ff11117207 */ /* 0x000fe40004800000 */
[----:B------:R-:W-:-:S03]  /*1c10*/  SEL R19, R19, RZ, !P1 ;  /* 0x000000ff13137207 */ /* 0x000fc60004800000 */
[----:B------:R-:W-:Y:S02]  /*1c20*/  FADD R17, R17, 1 ;  /* 0x3f80000011117421 */ /* 0x000fe40000000000 */
[----:B------:R-:W-:Y:S01]  /*1c30*/  FADD R19, R19, 1 ;  /* 0x3f80000013137421 */ /* 0x000fe20000000000 */
[C---:B------:R-:W-:Y:S01]  /*1c40*/  FMUL R4, R34.reuse, R4 ;  /* 0x0000000422047220 */ /* 0x040fe20000400000 */
[C---:B------:R-:W-:Y:S01]  /*1c50*/  FMUL R8, R34.reuse, R8 ;  /* 0x0000000822087220 */ /* 0x040fe20000400000 */
[C---:B------:R-:W-:Y:S01]  /*1c60*/  FMUL R9, R34.reuse, R9 ;  /* 0x0000000922097220 */ /* 0x040fe20000400000 */
[----:B------:R-:W-:Y:S01]  /*1c70*/  FMUL R5, R34, R5 ;  /* 0x0000000522057220 */ /* 0x000fe20000400000 */
[----:B------:R-:W-:Y:S01]  /*1c80*/  PLOP3.LUT P0, PT, PT, PT, UP0, 0x80, 0x0 ;  /* 0x000000000000781c */ /* 0x000fe20003f0f008 */
[----:B------:R-:W-:Y:S01]  /*1c90*/  UPLOP3.LUT UP0, UPT, UPT, UPT, UPT, 0x40, 0x0 ;  /* 0x000000000000789c */ /* 0x000fe20003f0e870 */
[----:B--2---:R-:W-:Y:S02]  /*1ca0*/  SEL R20, R20, RZ, P2 ;  /* 0x000000ff14147207 */ /* 0x004fe40001000000 */
[----:B------:R-:W-:-:S03]  /*1cb0*/  SEL R22, R22, RZ, P2 ;  /* 0x000000ff16167207 */ /* 0x000fc60001000000 */
[----:B------:R-:W-:Y:S01]  /*1cc0*/  FFMA R11, R11, R10, R20 ;  /* 0x0000000a0b0b7223 */ /* 0x000fe20000000014 */
[----:B------:R-:W-:Y:S01]  /*1cd0*/  PRMT R10, R7, 0x7632, R10 ;  /* 0x00007632070a7816 */ /* 0x000fe2000000000a */
[----:B------:R-:W-:Y:S01]  /*1ce0*/  FFMA R7, R12, R13, R22 ;  /* 0x0000000d0c077223 */ /* 0x000fe20000000016 */
[----:B------:R-:W-:Y:S02]  /*1cf0*/  SHF.L.U32 R13, R6, 0x10, RZ ;  /* 0x00000010060d7819 */ /* 0x000fe400000006ff */
[----:B------:R-:W-:Y:S02]  /*1d00*/  SHF.L.U32 R15, R10, 0x10, RZ ;  /* 0x000000100a0f7819 */ /* 0x000fe400000006ff */
[----:B------:R-:W-:Y:S01]  /*1d10*/  SEL R21, R21, RZ, P2 ;  /* 0x000000ff15157207 */ /* 0x000fe20001000000 */
[C---:B------:R-:W-:Y:S01]  /*1d20*/  FMUL R6, R0.reuse, R13 ;  /* 0x0000000d00067220 */ /* 0x040fe20000400000 */
[----:B------:R-:W-:Y:S01]  /*1d30*/  SEL R23, R23, RZ, P2 ;  /* 0x000000ff17177207 */ /* 0x000fe20001000000 */
[----:B------:R-:W-:-:S02]  /*1d40*/  FMUL R10, R0, R15 ;  /* 0x0000000f000a7220 */ /* 0x000fc40000400000 */
[----:B------:R-:W-:Y:S01]  /*1d50*/  FFMA R17, R6, R17, R21 ;  /* 0x0000001106117223 */ /* 0x000fe20000000015 */
[----:B------:R-:W-:Y:S01]  /*1d60*/  FMUL R6, R34, R11 ;  /* 0x0000000b22067220 */ /* 0x000fe20000400000 */
[----:B------:R-:W-:Y:S02]  /*1d70*/  FFMA R19, R10, R19, R23 ;  /* 0x000000130a137223 */ /* 0x000fe40000000017 */
[----:B------:R-:W-:Y:S01]  /*1d80*/  FMUL R11, R34, R17 ;  /* 0x00000011220b7220 */ /* 0x000fe20000400000 */
[----:B---3--:R-:W-:Y:S02]  /*1d90*/  SEL R24, R24, RZ, !P1 ;  /* 0x000000ff18187207 */ /* 0x008fe40004800000 */
[----:B------:R-:W-:Y:S02]  /*1da0*/  SEL R25, R25, RZ, !P1 ;  /* 0x000000ff19197207 */ /* 0x000fe40004800000 */
[----:B------:R-:W-:Y:S01]  /*1db0*/  SEL R27, R27, RZ, !P1 ;  /* 0x000000ff1b1b7207 */ /* 0x000fe20004800000 */
[----:B------:R-:W-:-:S02]  /*1dc0*/  FADD R13, R24, 1 ;  /* 0x3f800000180d7421 */ /* 0x000fc40000000000 */
[----:B------:R-:W-:Y:S01]  /*1dd0*/  FADD R10, R25, 1 ;  /* 0x3f800000190a7421 */ /* 0x000fe20000000000 */
[----:B------:R-:W-:Y:S01]  /*1de0*/  FMUL R19, R34, R19 ;  /* 0x0000001322137220 */ /* 0x000fe20000400000 */
[----:B------:R-:W-:Y:S02]  /*1df0*/  FMUL R6, R6, R13 ;  /* 0x0000000d06067220 */ /* 0x000fe40000400000 */
[----:B------:R-:W-:Y:S01]  /*1e00*/  FMUL R11, R11, R10 ;  /* 0x0000000a0b0b7220 */ /* 0x000fe20000400000 */
[----:B------:R-:W-:Y:S01]  /*1e10*/  FADD R10, R27, 1 ;  /* 0x3f8000001b0a7421 */ /* 0x000fe20000000000 */
[----:B------:R-:W-:Y:S02]  /*1e20*/  SEL R26, R26, RZ, !P1 ;  /* 0x000000ff1a1a7207 */ /* 0x000fe40004800000 */
[----:B----4-:R-:W-:Y:S02]  /*1e30*/  SEL R13, R28, RZ, !P1 ;  /* 0x000000ff1c0d7207 */ /* 0x010fe40004800000 */
[----:B------:R-:W-:-:S02]  /*1e40*/  SEL R29, R29, RZ, !P1 ;  /* 0x000000ff1d1d7207 */ /* 0x000fc40004800000 */
[----:B------:R-:W-:Y:S02]  /*1e50*/  SEL R15, R30, RZ, !P1 ;  /* 0x000000ff1e0f7207 */ /* 0x000fe40004800000 */
[----:B------:R-:W-:Y:S01]  /*1e60*/  SEL R12, R31, RZ, !P1 ;  /* 0x000000ff1f0c7207 */ /* 0x000fe20004800000 */
[----:B------:R-:W-:Y:S01]  /*1e70*/  FMUL R14, R19, R10 ;  /* 0x0000000a130e7220 */ /* 0x000fe20000400000 */
[----:B------:R-:W-:Y:S01]  /*1e80*/  FADD R13, R13, 1 ;  /* 0x3f8000000d0d7421 */ /* 0x000fe20000000000 */
[----:B------:R-:W-:Y:S01]  /*1e90*/  FADD R10, R29, 1 ;  /* 0x3f8000001d0a7421 */ /* 0x000fe20000000000 */
[----:B------:R-:W-:Y:S01]  /*1ea0*/  FADD R15, R15, 1 ;  /* 0x3f8000000f0f7421 */ /* 0x000fe20000000000 */
[----:B------:R-:W-:Y:S01]  /*1eb0*/  FADD R12, R12, 1 ;  /* 0x3f8000000c0c7421 */ /* 0x000fe20000000000 */
[----:B------:R-:W-:Y:S01]  /*1ec0*/  FADD R26, R26, 1 ;  /* 0x3f8000001a1a7421 */ /* 0x000fe20000000000 */
[----:B------:R-:W-:Y:S01]  /*1ed0*/  FMUL R7, R34, R7 ;  /* 0x0000000722077220 */ /* 0x000fe20000400000 */
[----:B------:R-:W-:Y:S01]  /*1ee0*/  FMUL R4, R4, R13 ;  /* 0x0000000d04047220 */ /* 0x000fe20000400000 */
[----:B------:R-:W-:Y:S01]  /*1ef0*/  FMUL R8, R8, R15 ;  /* 0x0000000f08087220 */ /* 0x000fe20000400000 */
[----:B------:R-:W-:Y:S01]  /*1f00*/  FMUL R9, R9, R10 ;  /* 0x0000000a09097220 */ /* 0x000fe20000400000 */
[----:B------:R-:W-:Y:S01]  /*1f10*/  FMUL R5, R5, R12 ;  /* 0x0000000c05057220 */ /* 0x000fe20000400000 */
[----:B------:R-:W-:Y:S01]  /*1f20*/  FMUL R7, R7, R26 ;  /* 0x0000001a07077220 */ /* 0x000fe20000400000 */
[----:B------:R-:W-:-:S02]  /*1f30*/  F2FP.BF16.F32.PACK_AB R6, R11, R6 ;  /* 0x000000060b06723e */ /* 0x000fc400000010ff */
[----:B------:R-:W-:Y:S02]  /*1f40*/  F2FP.BF16.F32.PACK_AB R4, R9, R4 ;  /* 0x000000040904723e */ /* 0x000fe400000010ff */
[----:B------:R-:W-:Y:S01]  /*1f50*/  F2FP.BF16.F32.PACK_AB R5, R5, R8 ;  /* 0x000000080505723e */ /* 0x000fe200000010ff */
[----:B------:R-:W-:Y:S01]  /*1f60*/  IMAD.WIDE R8, R36, R35, c[0x0][0x190] ;  /* 0x0000640024087625 */ /* 0x000fe200078e0223 */
[----:B------:R-:W-:Y:S02]  /*1f70*/  F2FP.BF16.F32.PACK_AB R7, R14, R7 ;  /* 0x000000070e07723e */ /* 0x000fe400000010ff */
[----:B------:R-:W-:-:S03]  /*1f80*/  MOV R26, 0x800 ;  /* 0x00000800001a7802 */ /* 0x000fc60000000f00 */
[----:B------:R0:W-:Y:S01]  /*1f90*/  @P2 STG.E.128 [R8.64], R4 ;  /* 0x0000000408002986 */ /* 0x0001e2000c101d04 */
[----:B------:R-:W-:Y:S05]  /*1fa0*/  @P0 BRA `(.L_x_0) ;  /* 0xfffff77000000947 */ /* 0x000fea000383ffff */
[----:B------:R-:W-:Y:S05]  /*1fb0*/  EXIT ;  /* 0x000000000000794d */ /* 0x000fea0003800000 */
.L_x_1:
[----:B------:R-:W-:-:S00]  /*1fc0*/  BRA `(.L_x_1) ;  /* 0xfffffff000007947 */ /* 0x000fc0000383ffff */
[----:B------:R-:W-:-:S00]  /*1fd0*/  NOP ;  /* 0x0000000000007918 */ /* 0x000fc00000000000 */
        /* <DEDUP_REMOVED lines=10> */
.L_x_2:


//--------------------- .nv.global.init           --------------------------
	.section	.nv.global.init,"aw",@progbits
.nv.global.init:
	.type		_$_str,@object
	.size		_$_str,(.L_0 - _$_str)
_$_str:
        /*0000*/ 	.byte	0x5f, 0x5f, 0x43, 0x55, 0x44, 0x41, 0x5f, 0x46, 0x54, 0x5a, 0x00
.L_0:


//--------------------- .nv.shared.triton__0d1d2d3d4d5d6d78de --------------------------
	.section	.nv.shared.triton__0d1d2d3d4d5d6d78de,"aw",@nobits
	.align	16
